	.target	sm_90a

	.elftype	@"ET_EXEC"


//--------------------- .note.nv.tkinfo           --------------------------
	.section	.note.nv.tkinfo,"",@"SHT_NOTE"
	.sectionflags	@"SHF_NOTE_NV_TKINFO"
	.tkinfo
        /*0018*/ 	.word	0x00000002
        /*0030*/ 	.string	""
        /*0030*/ 	.string	"ptxas"
        /*0030*/ 	.string	"Cuda compilation tools, release 13.0, V13.0.88"
        /*0030*/ 	.string	"Build cuda_13.0.r13.0/compiler.36424714_0"
        /*0030*/ 	.string	"-arch sm_90a -m 64 "



//--------------------- .note.nv.cuinfo           --------------------------
	.section	.note.nv.cuinfo,"",@"SHT_NOTE"
	.sectionflags	@"SHF_NOTE_NV_CUINFO"
        /*0018*/ 	.short	0x0002
        /*001a*/ 	.short	0x005a
        /*001c*/ 	.short	0x0082
	.zero		2


//--------------------- .nv.info                  --------------------------
	.section	.nv.info,"",@"SHT_CUDA_INFO"
	.align	4


	//----- nvinfo : EIATTR_REGCOUNT
	.align		4
        /*0000*/ 	.byte	0x04, 0x2f
        /*0002*/ 	.short	(.L_15 - .L_14)
	.align		4
.L_14:
        /*0004*/ 	.word	index@(_ZN7cutlass13device_kernelINS_4gemm6kernel13GemmUniversalIN4cute5tupleIJiiiiEEENS1_10collective13CollectiveMmaINS1_34MainloopSm90TmaGmmaWarpSpecializedILi9ENS5_IJNS4_1CILi1EEENSA_ILi4EEESB_EEENS1_35KernelTmaWarpSpecializedCooperativeEEENS5_IJNSA_ILi128EEENSA_ILi64EEENSA_ILi32EEEEEENS_10tfloat32_tENS5_IJlSB_lEEESK_SL_NS4_8TiledMMAINS4_8MMA_AtomIJNS4_4SM904GMMA29MMA_64x64x8_F32TF32TF32_SS_TNILNSP_7ScaleInE1ELSR_1EEEEEENS4_6LayoutINS5_IJNSA_ILi2EEESB_SB_EEENS5_IJSB_NSA_ILi0EEESX_EEEEENS5_IJNS4_10UnderscoreES10_S10_EEEEENS4_23SM90_TMA_LOAD_MULTICASTENS4_14ComposedLayoutINS4_7SwizzleILi3ELi4ELi3EEENS4_18smem_ptr_flag_bitsILi32EEENSU_INS5_IJNSA_ILi8EEESI_EEENS5_IJSI_SB_EEEEEEEvNS4_8identityENS4_13SM90_TMA_LOADES1D_vS1E_EENS_8epilogue10collective6detail29Sm90TmaWarpSpecializedAdapterINS1I_15DefaultEpilogueISK_SL_SL_NS1H_6thread17LinearCombinationISK_Li1EffLNS1M_9ScaleType4KindE0ELNS_15FloatRoundStyleE2ESK_EENS1_15EpilogueDefaultEEEEEvvEEEEvNT_6ParamsE)
        /*0008*/ 	.word	0x000000a8


	//----- nvinfo : EIATTR_FRAME_SIZE
	.align		4
.L_15:
        /*000c*/ 	.byte	0x04, 0x11
        /*000e*/ 	.short	(.L_17 - .L_16)
	.align		4
.L_16:
        /*0010*/ 	.word	index@(_ZN7cutlass13device_kernelINS_4gemm6kernel13GemmUniversalIN4cute5tupleIJiiiiEEENS1_10collective13CollectiveMmaINS1_34MainloopSm90TmaGmmaWarpSpecializedILi9ENS5_IJNS4_1CILi1EEENSA_ILi4EEESB_EEENS1_35KernelTmaWarpSpecializedCooperativeEEENS5_IJNSA_ILi128EEENSA_ILi64EEENSA_ILi32EEEEEENS_10tfloat32_tENS5_IJlSB_lEEESK_SL_NS4_8TiledMMAINS4_8MMA_AtomIJNS4_4SM904GMMA29MMA_64x64x8_F32TF32TF32_SS_TNILNSP_7ScaleInE1ELSR_1EEEEEENS4_6LayoutINS5_IJNSA_ILi2EEESB_SB_EEENS5_IJSB_NSA_ILi0EEESX_EEEEENS5_IJNS4_10UnderscoreES10_S10_EEEEENS4_23SM90_TMA_LOAD_MULTICASTENS4_14ComposedLayoutINS4_7SwizzleILi3ELi4ELi3EEENS4_18smem_ptr_flag_bitsILi32EEENSU_INS5_IJNSA_ILi8EEESI_EEENS5_IJSI_SB_EEEEEEEvNS4_8identityENS4_13SM90_TMA_LOADES1D_vS1E_EENS_8epilogue10collective6detail29Sm90TmaWarpSpecializedAdapterINS1I_15DefaultEpilogueISK_SL_SL_NS1H_6thread17LinearCombinationISK_Li1EffLNS1M_9ScaleType4KindE0ELNS_15FloatRoundStyleE2ESK_EENS1_15EpilogueDefaultEEEEEvvEEEEvNT_6ParamsE)
        /*0014*/ 	.word	0x00000000


	//----- nvinfo : EIATTR_MIN_STACK_SIZE
	.align		4
.L_17:
        /*0018*/ 	.byte	0x04, 0x12
        /*001a*/ 	.short	(.L_19 - .L_18)
	.align		4
.L_18:
        /*001c*/ 	.word	index@(_ZN7cutlass13device_kernelINS_4gemm6kernel13GemmUniversalIN4cute5tupleIJiiiiEEENS1_10collective13CollectiveMmaINS1_34MainloopSm90TmaGmmaWarpSpecializedILi9ENS5_IJNS4_1CILi1EEENSA_ILi4EEESB_EEENS1_35KernelTmaWarpSpecializedCooperativeEEENS5_IJNSA_ILi128EEENSA_ILi64EEENSA_ILi32EEEEEENS_10tfloat32_tENS5_IJlSB_lEEESK_SL_NS4_8TiledMMAINS4_8MMA_AtomIJNS4_4SM904GMMA29MMA_64x64x8_F32TF32TF32_SS_TNILNSP_7ScaleInE1ELSR_1EEEEEENS4_6LayoutINS5_IJNSA_ILi2EEESB_SB_EEENS5_IJSB_NSA_ILi0EEESX_EEEEENS5_IJNS4_10UnderscoreES10_S10_EEEEENS4_23SM90_TMA_LOAD_MULTICASTENS4_14ComposedLayoutINS4_7SwizzleILi3ELi4ELi3EEENS4_18smem_ptr_flag_bitsILi32EEENSU_INS5_IJNSA_ILi8EEESI_EEENS5_IJSI_SB_EEEEEEEvNS4_8identityENS4_13SM90_TMA_LOADES1D_vS1E_EENS_8epilogue10collective6detail29Sm90TmaWarpSpecializedAdapterINS1I_15DefaultEpilogueISK_SL_SL_NS1H_6thread17LinearCombinationISK_Li1EffLNS1M_9ScaleType4KindE0ELNS_15FloatRoundStyleE2ESK_EENS1_15EpilogueDefaultEEEEEvvEEEEvNT_6ParamsE)
        /*0020*/ 	.word	0x00000000
.L_19:


//--------------------- .nv.compat                --------------------------
	.section	.nv.compat,"",@"SHT_CUDA_COMPAT_INFO"
	.align	4
        /*0000*/ 	.byte	0x02, 0x09, 0x01, 0x00, 0x02, 0x02, 0x04, 0x00, 0x02, 0x05, 0x05, 0x00, 0x03, 0x07, 0x01, 0x01
        /*0010*/ 	.byte	0x02, 0x03, 0x01, 0x00, 0x02, 0x06, 0x01, 0x00, 0x04, 0x0b, 0x08, 0x00, 0x00, 0x00, 0x00, 0x00
        /*0020*/ 	.byte	0x00, 0x00, 0x00, 0x00


//--------------------- .nv.info._ZN7cutlass13device_kernelINS_4gemm6kernel13GemmUniversalIN4cute5tupleIJiiiiEEENS1_10collective13CollectiveMmaINS1_34MainloopSm90TmaGmmaWarpSpecializedILi9ENS5_IJNS4_1CILi1EEENSA_ILi4EEESB_EEENS1_35KernelTmaWarpSpecializedCooperativeEEENS5_IJNSA_ILi128EEENSA_ILi64EEENSA_ILi32EEEEEENS_10tfloat32_tENS5_IJlSB_lEEESK_SL_NS4_8TiledMMAINS4_8MMA_AtomIJNS4_4SM904GMMA29MMA_64x64x8_F32TF32TF32_SS_TNILNSP_7ScaleInE1ELSR_1EEEEEENS4_6LayoutINS5_IJNSA_ILi2EEESB_SB_EEENS5_IJSB_NSA_ILi0EEESX_EEEEENS5_IJNS4_10UnderscoreES10_S10_EEEEENS4_23SM90_TMA_LOAD_MULTICASTENS4_14ComposedLayoutINS4_7SwizzleILi3ELi4ELi3EEENS4_18smem_ptr_flag_bitsILi32EEENSU_INS5_IJNSA_ILi8EEESI_EEENS5_IJSI_SB_EEEEEEEvNS4_8identityENS4_13SM90_TMA_LOADES1D_vS1E_EENS_8epilogue10collective6detail29Sm90TmaWarpSpecializedAdapterINS1I_15DefaultEpilogueISK_SL_SL_NS1H_6thread17LinearCombinationISK_Li1EffLNS1M_9ScaleType4KindE0ELNS_15FloatRoundStyleE2ESK_EENS1_15EpilogueDefaultEEEEEvvEEEEvNT_6ParamsE --------------------------
	.section	.nv.info._ZN7cutlass13device_kernelINS_4gemm6kernel13GemmUniversalIN4cute5tupleIJiiiiEEENS1_10collective13CollectiveMmaINS1_34MainloopSm90TmaGmmaWarpSpecializedILi9ENS5_IJNS4_1CILi1EEENSA_ILi4EEESB_EEENS1_35KernelTmaWarpSpecializedCooperativeEEENS5_IJNSA_ILi128EEENSA_ILi64EEENSA_ILi32EEEEEENS_10tfloat32_tENS5_IJlSB_lEEESK_SL_NS4_8TiledMMAINS4_8MMA_AtomIJNS4_4SM904GMMA29MMA_64x64x8_F32TF32TF32_SS_TNILNSP_7ScaleInE1ELSR_1EEEEEENS4_6LayoutINS5_IJNSA_ILi2EEESB_SB_EEENS5_IJSB_NSA_ILi0EEESX_EEEEENS5_IJNS4_10UnderscoreES10_S10_EEEEENS4_23SM90_TMA_LOAD_MULTICASTENS4_14ComposedLayoutINS4_7SwizzleILi3ELi4ELi3EEENS4_18smem_ptr_flag_bitsILi32EEENSU_INS5_IJNSA_ILi8EEESI_EEENS5_IJSI_SB_EEEEEEEvNS4_8identityENS4_13SM90_TMA_LOADES1D_vS1E_EENS_8epilogue10collective6detail29Sm90TmaWarpSpecializedAdapterINS1I_15DefaultEpilogueISK_SL_SL_NS1H_6thread17LinearCombinationISK_Li1EffLNS1M_9ScaleType4KindE0ELNS_15FloatRoundStyleE2ESK_EENS1_15EpilogueDefaultEEEEEvvEEEEvNT_6ParamsE,"",@"SHT_CUDA_INFO"
	.sectionflags	@""
	.align	4


	//----- nvinfo : EIATTR_CUDA_API_VERSION
	.align		4
        /*0000*/ 	.byte	0x04, 0x37
        /*0002*/ 	.short	(.L_21 - .L_20)
.L_20:
        /*0004*/ 	.word	0x00000082


	//----- nvinfo : EIATTR_KPARAM_INFO
	.align		4
.L_21:
        /*0008*/ 	.byte	0x04, 0x17
        /*000a*/ 	.short	(.L_23 - .L_22)
.L_22:
        /*000c*/ 	.word	0x00000000
        /*0010*/ 	.short	0x0000
        /*0012*/ 	.short	0x0070
        /*0014*/ 	.byte	0x00, 0xf0, 0x01, 0x10


	//----- nvinfo : EIATTR_SPARSE_MMA_MASK
	.align		4
.L_23:
        /*0018*/ 	.byte	0x03, 0x50
        /*001a*/ 	.short	0x0000


	//----- nvinfo : EIATTR_MAXREG_COUNT
	.align		4
        /*001c*/ 	.byte	0x03, 0x1b
        /*001e*/ 	.short	0x00a8


	//----- nvinfo : EIATTR_NUM_BARRIERS
	.align		4
        /*0020*/ 	.byte	0x02, 0x4c
        /*0022*/ 	.byte	0x01
	.zero		1


	//----- nvinfo : EIATTR_EXTERNS
	.align		4
        /*0024*/ 	.byte	0x04, 0x0f
        /*0026*/ 	.short	(.L_25 - .L_24)


	//   ....[0]....
	.align		4
.L_24:
        /*0028*/ 	.word	index@(__assertfail)


	//----- nvinfo : EIATTR_MERCURY_ISA_VERSION
	.align		4
.L_25:
        /*002c*/ 	.byte	0x03, 0x5f
        /*002e*/ 	.short	0x0101


	//----- nvinfo : EIATTR_INT_WARP_WIDE_INSTR_OFFSETS
	.align		4
        /*0030*/ 	.byte	0x04, 0x31
        /*0032*/ 	.short	(.L_27 - .L_26)


	//   ....[0]....
.L_26:
        /*0034*/ 	.word	0x00000540


	//   ....[1]....
        /*0038*/ 	.word	0x00000560


	//   ....[2]....
        /*003c*/ 	.word	0x00000710


	//----- nvinfo : EIATTR_COOP_GROUP_MASK_REGIDS
	.align		4
.L_27:
        /*0040*/ 	.byte	0x04, 0x29
        /*0042*/ 	.short	(.L_29 - .L_28)


	//   ....[0]....
.L_28:
        /*0044*/ 	.word	0xffffffff


	//   ....[1]....
        /*0048*/ 	.word	0xffffffff


	//   ....[2]....
        /*004c*/ 	.word	0xffffffff


	//   ....[3]....
        /*0050*/ 	.word	0xffffffff


	//   ....[4]....
        /*0054*/ 	.word	0xffffffff


	//   ....[5]....
        /*0058*/ 	.word	0xffffffff


	//----- nvinfo : EIATTR_COOP_GROUP_INSTR_OFFSETS
	.align		4
.L_29:
        /*005c*/ 	.byte	0x04, 0x28
        /*005e*/ 	.short	(.L_31 - .L_30)


	//   ....[0]....
.L_30:
        /*0060*/ 	.word	0x00000060


	//   ....[1]....
        /*0064*/ 	.word	0x00000070


	//   ....[2]....
        /*0068*/ 	.word	0x00000130


	//   ....[3]....
        /*006c*/ 	.word	0x00000390


	//   ....[4]....
        /*0070*/ 	.word	0x00000850


	//   ....[5]....
        /*0074*/ 	.word	0x00001290


	//----- nvinfo : EIATTR_REG_RECONFIG
	.align		4
.L_31:
        /*0078*/ 	.byte	0x01, 0x54
	.zero		2


	//----- nvinfo : EIATTR_SYSCALL_OFFSETS
	.align		4
        /*007c*/ 	.byte	0x04, 0x46
        /*007e*/ 	.short	(.L_33 - .L_32)


	//   ....[0]....
.L_32:
        /*0080*/ 	.word	0x00001450


	//----- nvinfo : EIATTR_MBARRIER_INSTR_OFFSETS
	.align		4
.L_33:
        /*0084*/ 	.byte	0x04, 0x39
        /*0086*/ 	.short	(.L_35 - .L_34)


	//   ....[0]....
.L_34:
        /*0088*/ 	.word	0x00000250
        /*008c*/ 	.word	0x000000ff
        /*0090*/ 	.word	0x00000000
        /*0094*/ 	.short	0x0100
        /*0096*/ 	.byte	0x08
	.zero		1


	//   ....[1]....
        /*0098*/ 	.word	0x00000260
        /*009c*/ 	.word	0x000000ff
        /*00a0*/ 	.word	0x00000048
        /*00a4*/ 	.short	0x0100
        /*00a6*/ 	.byte	0x08
	.zero		1


	//   ....[2]....
        /*00a8*/ 	.word	0x00000270
        /*00ac*/ 	.word	0x000000ff
        /*00b0*/ 	.word	0x00000008
        /*00b4*/ 	.short	0x0100
        /*00b6*/ 	.byte	0x08
	.zero		1


	//   ....[3]....
        /*00b8*/ 	.word	0x00000280
        /*00bc*/ 	.word	0x000000ff
        /*00c0*/ 	.word	0x00000050
        /*00c4*/ 	.short	0x0100
        /*00c6*/ 	.byte	0x08
	.zero		1


	//   ....[4]....
        /*00c8*/ 	.word	0x00000290
        /*00cc*/ 	.word	0x000000ff
        /*00d0*/ 	.word	0x00000010
        /*00d4*/ 	.short	0x0100
        /*00d6*/ 	.byte	0x08
	.zero		1


	//   ....[5]....
        /*00d8*/ 	.word	0x000002a0
        /*00dc*/ 	.word	0x000000ff
        /*00e0*/ 	.word	0x00000058
        /*00e4*/ 	.short	0x0100
        /*00e6*/ 	.byte	0x08
	.zero		1


	//   ....[6]....
        /*00e8*/ 	.word	0x000002b0
        /*00ec*/ 	.word	0x000000ff
        /*00f0*/ 	.word	0x00000018
        /*00f4*/ 	.short	0x0100
        /*00f6*/ 	.byte	0x08
	.zero		1


	//   ....[7]....
        /*00f8*/ 	.word	0x000002c0
        /*00fc*/ 	.word	0x000000ff
        /*0100*/ 	.word	0x00000060
        /*0104*/ 	.short	0x0100
        /*0106*/ 	.byte	0x08
	.zero		1


	//   ....[8]....
        /*0108*/ 	.word	0x000002d0
        /*010c*/ 	.word	0x000000ff
        /*0110*/ 	.word	0x00000020
        /*0114*/ 	.short	0x0100
        /*0116*/ 	.byte	0x08
	.zero		1


	//   ....[9]....
        /*0118*/ 	.word	0x000002e0
        /*011c*/ 	.word	0x000000ff
        /*0120*/ 	.word	0x00000068
        /*0124*/ 	.short	0x0100
        /*0126*/ 	.byte	0x08
	.zero		1


	//   ....[10]....
        /*0128*/ 	.word	0x000002f0
        /*012c*/ 	.word	0x000000ff
        /*0130*/ 	.word	0x00000028
        /*0134*/ 	.short	0x0100
        /*0136*/ 	.byte	0x08
	.zero		1


	//   ....[11]....
        /*0138*/ 	.word	0x00000300
        /*013c*/ 	.word	0x000000ff
        /*0140*/ 	.word	0x00000070
        /*0144*/ 	.short	0x0100
        /*0146*/ 	.byte	0x08
	.zero		1


	//   ....[12]....
        /*0148*/ 	.word	0x00000310
        /*014c*/ 	.word	0x000000ff
        /*0150*/ 	.word	0x00000030
        /*0154*/ 	.short	0x0100
        /*0156*/ 	.byte	0x08
	.zero		1


	//   ....[13]....
        /*0158*/ 	.word	0x00000320
        /*015c*/ 	.word	0x000000ff
        /*0160*/ 	.word	0x00000078
        /*0164*/ 	.short	0x0100
        /*0166*/ 	.byte	0x08
	.zero		1


	//   ....[14]....
        /*0168*/ 	.word	0x00000330
        /*016c*/ 	.word	0x000000ff
        /*0170*/ 	.word	0x00000038
        /*0174*/ 	.short	0x0100
        /*0176*/ 	.byte	0x08
	.zero		1


	//   ....[15]....
        /*0178*/ 	.word	0x00000340
        /*017c*/ 	.word	0x000000ff
        /*0180*/ 	.word	0x00000080
        /*0184*/ 	.short	0x0100
        /*0186*/ 	.byte	0x08
	.zero		1


	//   ....[16]....
        /*0188*/ 	.word	0x00000350
        /*018c*/ 	.word	0x000000ff
        /*0190*/ 	.word	0x00000040
        /*0194*/ 	.short	0x0100
        /*0196*/ 	.byte	0x08
	.zero		1


	//   ....[17]....
        /*0198*/ 	.word	0x00000360
        /*019c*/ 	.word	0x000000ff
        /*01a0*/ 	.word	0x00000088
        /*01a4*/ 	.short	0x0100
        /*01a6*/ 	.byte	0x08
	.zero		1


	//   ....[18]....
        /*01a8*/ 	.word	0x00000790
        /*01ac*/ 	.word	0x000000ff
        /*01b0*/ 	.word	0x000000a0
        /*01b4*/ 	.short	0x0100
        /*01b6*/ 	.byte	0x06
	.zero		1


	//   ....[19]....
        /*01b8*/ 	.word	0x00000800
        /*01bc*/ 	.word	0x000000ff
        /*01c0*/ 	.word	0x000000a8
        /*01c4*/ 	.short	0x0100
        /*01c6*/ 	.byte	0x06
	.zero		1


	//   ....[20]....
        /*01c8*/ 	.word	0x00001510
        /*01cc*/ 	.word	0x00000003
        /*01d0*/ 	.word	0x00000000
        /*01d4*/ 	.short	0x010a
        /*01d6*/ 	.byte	0x3f
	.zero		1


	//   ....[21]....
        /*01d8*/ 	.word	0x00001550
        /*01dc*/ 	.word	0x00000003
        /*01e0*/ 	.word	0x00000000
        /*01e4*/ 	.short	0x010a
        /*01e6*/ 	.byte	0x3f
	.zero		1


	//   ....[22]....
        /*01e8*/ 	.word	0x00001920
        /*01ec*/ 	.word	0x00000005
        /*01f0*/ 	.word	0x00000000
        /*01f4*/ 	.short	0x010a
        /*01f6*/ 	.byte	0x3f
	.zero		1


	//   ....[23]....
        /*01f8*/ 	.word	0x00001960
        /*01fc*/ 	.word	0x00000005
        /*0200*/ 	.word	0x00000000
        /*0204*/ 	.short	0x010a
        /*0206*/ 	.byte	0x3f
	.zero		1


	//   ....[24]....
        /*0208*/ 	.word	0x00001bc0
        /*020c*/ 	.word	0x00000005
        /*0210*/ 	.word	0x00000000
        /*0214*/ 	.short	0x0101
        /*0216*/ 	.byte	0x3f
	.zero		1


	//   ....[25]....
        /*0218*/ 	.word	0x00001de0
        /*021c*/ 	.word	0x00000003
        /*0220*/ 	.word	0x00000000
        /*0224*/ 	.short	0x0101
        /*0226*/ 	.byte	0x3f
	.zero		1


	//   ....[26]....
        /*0228*/ 	.word	0x00005250
        /*022c*/ 	.word	0x00000014
        /*0230*/ 	.word	0x00000048
        /*0234*/ 	.short	0x010a
        /*0236*/ 	.byte	0x3f
	.zero		1


	//   ....[27]....
        /*0238*/ 	.word	0x000055d0
        /*023c*/ 	.word	0x00000003
        /*0240*/ 	.word	0x000000a8
        /*0244*/ 	.short	0x0101
        /*0246*/ 	.byte	0x3f
	.zero		1


	//   ....[28]....
        /*0248*/ 	.word	0x00005d20
        /*024c*/ 	.word	0x00000007
        /*0250*/ 	.word	0x00000000
        /*0254*/ 	.short	0x010a
        /*0256*/ 	.byte	0x3f
	.zero		1


	//   ....[29]....
        /*0258*/ 	.word	0x00005da0
        /*025c*/ 	.word	0x00000008
        /*0260*/ 	.word	0x00000000
        /*0264*/ 	.short	0x010a
        /*0266*/ 	.byte	0x3f
	.zero		1


	//   ....[30]....
        /*0268*/ 	.word	0x00005e30
        /*026c*/ 	.word	0x00000009
        /*0270*/ 	.word	0x00000000
        /*0274*/ 	.short	0x010a
        /*0276*/ 	.byte	0x3f
	.zero		1


	//   ....[31]....
        /*0278*/ 	.word	0x00005ec0
        /*027c*/ 	.word	0x00000008
        /*0280*/ 	.word	0x00000000
        /*0284*/ 	.short	0x010a
        /*0286*/ 	.byte	0x3f
	.zero		1


	//   ....[32]....
        /*0288*/ 	.word	0x00005f50
        /*028c*/ 	.word	0x00000009
        /*0290*/ 	.word	0x00000000
        /*0294*/ 	.short	0x010a
        /*0296*/ 	.byte	0x3f
	.zero		1


	//   ....[33]....
        /*0298*/ 	.word	0x00005fe0
        /*029c*/ 	.word	0x00000008
        /*02a0*/ 	.word	0x00000000
        /*02a4*/ 	.short	0x010a
        /*02a6*/ 	.byte	0x3f
	.zero		1


	//   ....[34]....
        /*02a8*/ 	.word	0x00006070
        /*02ac*/ 	.word	0x00000009
        /*02b0*/ 	.word	0x00000000
        /*02b4*/ 	.short	0x010a
        /*02b6*/ 	.byte	0x3f
	.zero		1


	//   ....[35]....
        /*02b8*/ 	.word	0x00006100
        /*02bc*/ 	.word	0x00000006
        /*02c0*/ 	.word	0x00000000
        /*02c4*/ 	.short	0x010a
        /*02c6*/ 	.byte	0x3f
	.zero		1


	//   ....[36]....
        /*02c8*/ 	.word	0x00006190
        /*02cc*/ 	.word	0x00000003
        /*02d0*/ 	.word	0x00000000
        /*02d4*/ 	.short	0x010a
        /*02d6*/ 	.byte	0x3f
	.zero		1


	//   ....[37]....
        /*02d8*/ 	.word	0x000061f0
        /*02dc*/ 	.word	0x00000003
        /*02e0*/ 	.word	0x00000000
        /*02e4*/ 	.short	0x010a
        /*02e6*/ 	.byte	0x3f
	.zero		1


	//   ....[38]....
        /*02e8*/ 	.word	0x00006240
        /*02ec*/ 	.word	0x00000005
        /*02f0*/ 	.word	0x00000000
        /*02f4*/ 	.short	0x010a
        /*02f6*/ 	.byte	0x3f
	.zero		1


	//   ....[39]....
        /*02f8*/ 	.word	0x00006310
        /*02fc*/ 	.word	0x00000014
        /*0300*/ 	.word	0x00000048
        /*0304*/ 	.short	0x010a
        /*0306*/ 	.byte	0x3f
	.zero		1


	//   ....[40]....
        /*0308*/ 	.word	0x000063e0
        /*030c*/ 	.word	0x00000007
        /*0310*/ 	.word	0x00000000
        /*0314*/ 	.short	0x010a
        /*0316*/ 	.byte	0x3f
	.zero		1


	//   ....[41]....
        /*0318*/ 	.word	0x00006430
        /*031c*/ 	.word	0x00000008
        /*0320*/ 	.word	0x00000000
        /*0324*/ 	.short	0x010a
        /*0326*/ 	.byte	0x3f
	.zero		1


	//   ....[42]....
        /*0328*/ 	.word	0x00006480
        /*032c*/ 	.word	0x00000009
        /*0330*/ 	.word	0x00000000
        /*0334*/ 	.short	0x010a
        /*0336*/ 	.byte	0x3f
	.zero		1


	//   ....[43]....
        /*0338*/ 	.word	0x000064d0
        /*033c*/ 	.word	0x00000008
        /*0340*/ 	.word	0x00000000
        /*0344*/ 	.short	0x010a
        /*0346*/ 	.byte	0x3f
	.zero		1


	//   ....[44]....
        /*0348*/ 	.word	0x00006520
        /*034c*/ 	.word	0x00000009
        /*0350*/ 	.word	0x00000000
        /*0354*/ 	.short	0x010a
        /*0356*/ 	.byte	0x3f
	.zero		1


	//   ....[45]....
        /*0358*/ 	.word	0x00006570
        /*035c*/ 	.word	0x00000008
        /*0360*/ 	.word	0x00000000
        /*0364*/ 	.short	0x010a
        /*0366*/ 	.byte	0x3f
	.zero		1


	//   ....[46]....
        /*0368*/ 	.word	0x000065c0
        /*036c*/ 	.word	0x00000009
        /*0370*/ 	.word	0x00000000
        /*0374*/ 	.short	0x010a
        /*0376*/ 	.byte	0x3f
	.zero		1


	//   ....[47]....
        /*0378*/ 	.word	0x00006610
        /*037c*/ 	.word	0x00000006
        /*0380*/ 	.word	0x00000000
        /*0384*/ 	.short	0x010a
        /*0386*/ 	.byte	0x3f
	.zero		1


	//----- nvinfo : EIATTR_NUM_MBARRIERS
	.align		4
.L_35:
        /*0388*/ 	.byte	0x03, 0x38
        /*038a*/ 	.short	0x0014


	//----- nvinfo : EIATTR_EXIT_INSTR_OFFSETS
	.align		4
        /*038c*/ 	.byte	0x04, 0x1c
        /*038e*/ 	.short	(.L_37 - .L_36)


	//   ....[0]....
.L_36:
        /*0390*/ 	.word	0x000009b0


	//   ....[1]....
        /*0394*/ 	.word	0x000011c0


	//   ....[2]....
        /*0398*/ 	.word	0x00004970


	//   ....[3]....
        /*039c*/ 	.word	0x00004ed0


	//   ....[4]....
        /*03a0*/ 	.word	0x000061e0


	//----- nvinfo : EIATTR_MAX_THREADS
	.align		4
.L_37:
        /*03a4*/ 	.byte	0x04, 0x05
        /*03a6*/ 	.short	(.L_39 - .L_38)
.L_38:
        /*03a8*/ 	.word	0x00000180
        /*03ac*/ 	.word	0x00000001
        /*03b0*/ 	.word	0x00000001


	//----- nvinfo : EIATTR_CRS_STACK_SIZE
	.align		4
.L_39:
        /*03b4*/ 	.byte	0x04, 0x1e
        /*03b6*/ 	.short	(.L_41 - .L_40)
.L_40:
        /*03b8*/ 	.word	0x00000000


	//----- nvinfo : EIATTR_CBANK_PARAM_SIZE
	.align		4
.L_41:
        /*03bc*/ 	.byte	0x03, 0x19
        /*03be*/ 	.short	0x0470


	//----- nvinfo : EIATTR_PARAM_CBANK
	.align		4
        /*03c0*/ 	.byte	0x04, 0x0a
        /*03c2*/ 	.short	(.L_43 - .L_42)
	.align		4
.L_42:
        /*03c4*/ 	.word	index@(.nv.constant0._ZN7cutlass13device_kernelINS_4gemm6kernel13GemmUniversalIN4cute5tupleIJiiiiEEENS1_10collective13CollectiveMmaINS1_34MainloopSm90TmaGmmaWarpSpecializedILi9ENS5_IJNS4_1CILi1EEENSA_ILi4EEESB_EEENS1_35KernelTmaWarpSpecializedCooperativeEEENS5_IJNSA_ILi128EEENSA_ILi64EEENSA_ILi32EEEEEENS_10tfloat32_tENS5_IJlSB_lEEESK_SL_NS4_8TiledMMAINS4_8MMA_AtomIJNS4_4SM904GMMA29MMA_64x64x8_F32TF32TF32_SS_TNILNSP_7ScaleInE1ELSR_1EEEEEENS4_6LayoutINS5_IJNSA_ILi2EEESB_SB_EEENS5_IJSB_NSA_ILi0EEESX_EEEEENS5_IJNS4_10UnderscoreES10_S10_EEEEENS4_23SM90_TMA_LOAD_MULTICASTENS4_14ComposedLayoutINS4_7SwizzleILi3ELi4ELi3EEENS4_18smem_ptr_flag_bitsILi32EEENSU_INS5_IJNSA_ILi8EEESI_EEENS5_IJSI_SB_EEEEEEEvNS4_8identityENS4_13SM90_TMA_LOADES1D_vS1E_EENS_8epilogue10collective6detail29Sm90TmaWarpSpecializedAdapterINS1I_15DefaultEpilogueISK_SL_SL_NS1H_6thread17LinearCombinationISK_Li1EffLNS1M_9ScaleType4KindE0ELNS_15FloatRoundStyleE2ESK_EENS1_15EpilogueDefaultEEEEEvvEEEEvNT_6ParamsE)
        /*03c8*/ 	.short	0x0210
        /*03ca*/ 	.short	0x0470


	//----- nvinfo : EIATTR_SW_WAR
	.align		4
.L_43:
        /*03cc*/ 	.byte	0x04, 0x36
        /*03ce*/ 	.short	(.L_45 - .L_44)
.L_44:
        /*03d0*/ 	.word	0x00000008
.L_45:


//--------------------- .nv.callgraph             --------------------------
	.section	.nv.callgraph,"",@"SHT_CUDA_CALLGRAPH"
	.align	4
	.sectionentsize	8
	.align		4
        /*0000*/ 	.word	0x00000000
	.align		4
        /*0004*/ 	.word	0xffffffff
	.align		4
        /*0008*/ 	.word	index@(_ZN7cutlass13device_kernelINS_4gemm6kernel13GemmUniversalIN4cute5tupleIJiiiiEEENS1_10collective13CollectiveMmaINS1_34MainloopSm90TmaGmmaWarpSpecializedILi9ENS5_IJNS4_1CILi1EEENSA_ILi4EEESB_EEENS1_35KernelTmaWarpSpecializedCooperativeEEENS5_IJNSA_ILi128EEENSA_ILi64EEENSA_ILi32EEEEEENS_10tfloat32_tENS5_IJlSB_lEEESK_SL_NS4_8TiledMMAINS4_8MMA_AtomIJNS4_4SM904GMMA29MMA_64x64x8_F32TF32TF32_SS_TNILNSP_7ScaleInE1ELSR_1EEEEEENS4_6LayoutINS5_IJNSA_ILi2EEESB_SB_EEENS5_IJSB_NSA_ILi0EEESX_EEEEENS5_IJNS4_10UnderscoreES10_S10_EEEEENS4_23SM90_TMA_LOAD_MULTICASTENS4_14ComposedLayoutINS4_7SwizzleILi3ELi4ELi3EEENS4_18smem_ptr_flag_bitsILi32EEENSU_INS5_IJNSA_ILi8EEESI_EEENS5_IJSI_SB_EEEEEEEvNS4_8identityENS4_13SM90_TMA_LOADES1D_vS1E_EENS_8epilogue10collective6detail29Sm90TmaWarpSpecializedAdapterINS1I_15DefaultEpilogueISK_SL_SL_NS1H_6thread17LinearCombinationISK_Li1EffLNS1M_9ScaleType4KindE0ELNS_15FloatRoundStyleE2ESK_EENS1_15EpilogueDefaultEEEEEvvEEEEvNT_6ParamsE)
	.align		4
        /*000c*/ 	.word	index@(__assertfail)
	.align		4
        /*0010*/ 	.word	0x00000000
	.align		4
        /*0014*/ 	.word	0xfffffffe
	.align		4
        /*0018*/ 	.word	0x00000000
	.align		4
        /*001c*/ 	.word	0xfffffffd
	.align		4
        /*0020*/ 	.word	0x00000000
	.align		4
        /*0024*/ 	.word	0xfffffffc


//--------------------- .nv.constant4             --------------------------
	.section	.nv.constant4,"a",@progbits
	.align	8
	.align		8
.nv.constant4:
        /*0000*/ 	.dword	__assertfail
	.align		8
        /*0008*/ 	.dword	__unnamed_1
	.align		8
        /*0010*/ 	.dword	_ZN40_INTERNAL_5856e264_4_k_cu_22a24bf5_272704cuda3std3__45__cpo5beginE
	.align		8
        /*0018*/ 	.dword	_ZN40_INTERNAL_5856e264_4_k_cu_22a24bf5_272704cuda3std3__45__cpo3endE
	.align		8
        /*0020*/ 	.dword	_ZN40_INTERNAL_5856e264_4_k_cu_22a24bf5_272704cuda3std3__45__cpo6cbeginE
	.align		8
        /*0028*/ 	.dword	_ZN40_INTERNAL_5856e264_4_k_cu_22a24bf5_272704cuda3std3__45__cpo4cendE
	.align		8
        /*0030*/ 	.dword	_ZN40_INTERNAL_5856e264_4_k_cu_22a24bf5_272704cuda3std3__442_GLOBAL__N__5856e264_4_k_cu_22a24bf5_272706ignoreE
	.align		8
        /*0038*/ 	.dword	_ZN40_INTERNAL_5856e264_4_k_cu_22a24bf5_272704cuda3std3__419piecewise_constructE
	.align		8
        /*0040*/ 	.dword	_ZN40_INTERNAL_5856e264_4_k_cu_22a24bf5_272704cuda3std3__48in_placeE
	.align		8
        /*0048*/ 	.dword	_ZN40_INTERNAL_5856e264_4_k_cu_22a24bf5_272704cuda3std6ranges3__45__cpo4swapE
	.align		8
        /*0050*/ 	.dword	_ZN40_INTERNAL_5856e264_4_k_cu_22a24bf5_272704cuda3std6ranges3__45__cpo9iter_moveE
	.align		8
        /*0058*/ 	.dword	_ZN40_INTERNAL_5856e264_4_k_cu_22a24bf5_272704cute7productE
	.align		8
        /*0060*/ 	.dword	_ZN40_INTERNAL_5856e264_4_k_cu_22a24bf5_272704cute1_E
	.align		8
        /*0068*/ 	.dword	$str$22
	.align		8
        /*0070*/ 	.dword	$str$23


//--------------------- .text._ZN7cutlass13device_kernelINS_4gemm6kernel13GemmUniversalIN4cute5tupleIJiiiiEEENS1_10collective13CollectiveMmaINS1_34MainloopSm90TmaGmmaWarpSpecializedILi9ENS5_IJNS4_1CILi1EEENSA_ILi4EEESB_EEENS1_35KernelTmaWarpSpecializedCooperativeEEENS5_IJNSA_ILi128EEENSA_ILi64EEENSA_ILi32EEEEEENS_10tfloat32_tENS5_IJlSB_lEEESK_SL_NS4_8TiledMMAINS4_8MMA_AtomIJNS4_4SM904GMMA29MMA_64x64x8_F32TF32TF32_SS_TNILNSP_7ScaleInE1ELSR_1EEEEEENS4_6LayoutINS5_IJNSA_ILi2EEESB_SB_EEENS5_IJSB_NSA_ILi0EEESX_EEEEENS5_IJNS4_10UnderscoreES10_S10_EEEEENS4_23SM90_TMA_LOAD_MULTICASTENS4_14ComposedLayoutINS4_7SwizzleILi3ELi4ELi3EEENS4_18smem_ptr_flag_bitsILi32EEENSU_INS5_IJNSA_ILi8EEESI_EEENS5_IJSI_SB_EEEEEEEvNS4_8identityENS4_13SM90_TMA_LOADES1D_vS1E_EENS_8epilogue10collective6detail29Sm90TmaWarpSpecializedAdapterINS1I_15DefaultEpilogueISK_SL_SL_NS1H_6thread17LinearCombinationISK_Li1EffLNS1M_9ScaleType4KindE0ELNS_15FloatRoundStyleE2ESK_EENS1_15EpilogueDefaultEEEEEvvEEEEvNT_6ParamsE --------------------------
	.section	.text._ZN7cutlass13device_kernelINS_4gemm6kernel13GemmUniversalIN4cute5tupleIJiiiiEEENS1_10collective13CollectiveMmaINS1_34MainloopSm90TmaGmmaWarpSpecializedILi9ENS5_IJNS4_1CILi1EEENSA_ILi4EEESB_EEENS1_35KernelTmaWarpSpecializedCooperativeEEENS5_IJNSA_ILi128EEENSA_ILi64EEENSA_ILi32EEEEEENS_10tfloat32_tENS5_IJlSB_lEEESK_SL_NS4_8TiledMMAINS4_8MMA_AtomIJNS4_4SM904GMMA29MMA_64x64x8_F32TF32TF32_SS_TNILNSP_7ScaleInE1ELSR_1EEEEEENS4_6LayoutINS5_IJNSA_ILi2EEESB_SB_EEENS5_IJSB_NSA_ILi0EEESX_EEEEENS5_IJNS4_10UnderscoreES10_S10_EEEEENS4_23SM90_TMA_LOAD_MULTICASTENS4_14ComposedLayoutINS4_7SwizzleILi3ELi4ELi3EEENS4_18smem_ptr_flag_bitsILi32EEENSU_INS5_IJNSA_ILi8EEESI_EEENS5_IJSI_SB_EEEEEEEvNS4_8identityENS4_13SM90_TMA_LOADES1D_vS1E_EENS_8epilogue10collective6detail29Sm90TmaWarpSpecializedAdapterINS1I_15DefaultEpilogueISK_SL_SL_NS1H_6thread17LinearCombinationISK_Li1EffLNS1M_9ScaleType4KindE0ELNS_15FloatRoundStyleE2ESK_EENS1_15EpilogueDefaultEEEEEvvEEEEvNT_6ParamsE,"ax",@progbits
	.align	128
.text._ZN7cutlass13device_kernelINS_4gemm6kernel13GemmUniversalIN4cute5tupleIJiiiiEEENS1_10collective13CollectiveMmaINS1_34MainloopSm90TmaGmmaWarpSpecializedILi9ENS5_IJNS4_1CILi1EEENSA_ILi4EEESB_EEENS1_35KernelTmaWarpSpecializedCooperativeEEENS5_IJNSA_ILi128EEENSA_ILi64EEENSA_ILi32EEEEEENS_10tfloat32_tENS5_IJlSB_lEEESK_SL_NS4_8TiledMMAINS4_8MMA_AtomIJNS4_4SM904GMMA29MMA_64x64x8_F32TF32TF32_SS_TNILNSP_7ScaleInE1ELSR_1EEEEEENS4_6LayoutINS5_IJNSA_ILi2EEESB_SB_EEENS5_IJSB_NSA_ILi0EEESX_EEEEENS5_IJNS4_10UnderscoreES10_S10_EEEEENS4_23SM90_TMA_LOAD_MULTICASTENS4_14ComposedLayoutINS4_7SwizzleILi3ELi4ELi3EEENS4_18smem_ptr_flag_bitsILi32EEENSU_INS5_IJNSA_ILi8EEESI_EEENS5_IJSI_SB_EEEEEEEvNS4_8identityENS4_13SM90_TMA_LOADES1D_vS1E_EENS_8epilogue10collective6detail29Sm90TmaWarpSpecializedAdapterINS1I_15DefaultEpilogueISK_SL_SL_NS1H_6thread17LinearCombinationISK_Li1EffLNS1M_9ScaleType4KindE0ELNS_15FloatRoundStyleE2ESK_EENS1_15EpilogueDefaultEEEEEvvEEEEvNT_6ParamsE:
        .type           _ZN7cutlass13device_kernelINS_4gemm6kernel13GemmUniversalIN4cute5tupleIJiiiiEEENS1_10collective13CollectiveMmaINS1_34MainloopSm90TmaGmmaWarpSpecializedILi9ENS5_IJNS4_1CILi1EEENSA_ILi4EEESB_EEENS1_35KernelTmaWarpSpecializedCooperativeEEENS5_IJNSA_ILi128EEENSA_ILi64EEENSA_ILi32EEEEEENS_10tfloat32_tENS5_IJlSB_lEEESK_SL_NS4_8TiledMMAINS4_8MMA_AtomIJNS4_4SM904GMMA29MMA_64x64x8_F32TF32TF32_SS_TNILNSP_7ScaleInE1ELSR_1EEEEEENS4_6LayoutINS5_IJNSA_ILi2EEESB_SB_EEENS5_IJSB_NSA_ILi0EEESX_EEEEENS5_IJNS4_10UnderscoreES10_S10_EEEEENS4_23SM90_TMA_LOAD_MULTICASTENS4_14ComposedLayoutINS4_7SwizzleILi3ELi4ELi3EEENS4_18smem_ptr_flag_bitsILi32EEENSU_INS5_IJNSA_ILi8EEESI_EEENS5_IJSI_SB_EEEEEEEvNS4_8identityENS4_13SM90_TMA_LOADES1D_vS1E_EENS_8epilogue10collective6detail29Sm90TmaWarpSpecializedAdapterINS1I_15DefaultEpilogueISK_SL_SL_NS1H_6thread17LinearCombinationISK_Li1EffLNS1M_9ScaleType4KindE0ELNS_15FloatRoundStyleE2ESK_EENS1_15EpilogueDefaultEEEEEvvEEEEvNT_6ParamsE,@function
        .size           _ZN7cutlass13device_kernelINS_4gemm6kernel13GemmUniversalIN4cute5tupleIJiiiiEEENS1_10collective13CollectiveMmaINS1_34MainloopSm90TmaGmmaWarpSpecializedILi9ENS5_IJNS4_1CILi1EEENSA_ILi4EEESB_EEENS1_35KernelTmaWarpSpecializedCooperativeEEENS5_IJNSA_ILi128EEENSA_ILi64EEENSA_ILi32EEEEEENS_10tfloat32_tENS5_IJlSB_lEEESK_SL_NS4_8TiledMMAINS4_8MMA_AtomIJNS4_4SM904GMMA29MMA_64x64x8_F32TF32TF32_SS_TNILNSP_7ScaleInE1ELSR_1EEEEEENS4_6LayoutINS5_IJNSA_ILi2EEESB_SB_EEENS5_IJSB_NSA_ILi0EEESX_EEEEENS5_IJNS4_10UnderscoreES10_S10_EEEEENS4_23SM90_TMA_LOAD_MULTICASTENS4_14ComposedLayoutINS4_7SwizzleILi3ELi4ELi3EEENS4_18smem_ptr_flag_bitsILi32EEENSU_INS5_IJNSA_ILi8EEESI_EEENS5_IJSI_SB_EEEEEEEvNS4_8identityENS4_13SM90_TMA_LOADES1D_vS1E_EENS_8epilogue10collective6detail29Sm90TmaWarpSpecializedAdapterINS1I_15DefaultEpilogueISK_SL_SL_NS1H_6thread17LinearCombinationISK_Li1EffLNS1M_9ScaleType4KindE0ELNS_15FloatRoundStyleE2ESK_EENS1_15EpilogueDefaultEEEEEvvEEEEvNT_6ParamsE,(.L_x_146 - _ZN7cutlass13device_kernelINS_4gemm6kernel13GemmUniversalIN4cute5tupleIJiiiiEEENS1_10collective13CollectiveMmaINS1_34MainloopSm90TmaGmmaWarpSpecializedILi9ENS5_IJNS4_1CILi1EEENSA_ILi4EEESB_EEENS1_35KernelTmaWarpSpecializedCooperativeEEENS5_IJNSA_ILi128EEENSA_ILi64EEENSA_ILi32EEEEEENS_10tfloat32_tENS5_IJlSB_lEEESK_SL_NS4_8TiledMMAINS4_8MMA_AtomIJNS4_4SM904GMMA29MMA_64x64x8_F32TF32TF32_SS_TNILNSP_7ScaleInE1ELSR_1EEEEEENS4_6LayoutINS5_IJNSA_ILi2EEESB_SB_EEENS5_IJSB_NSA_ILi0EEESX_EEEEENS5_IJNS4_10UnderscoreES10_S10_EEEEENS4_23SM90_TMA_LOAD_MULTICASTENS4_14ComposedLayoutINS4_7SwizzleILi3ELi4ELi3EEENS4_18smem_ptr_flag_bitsILi32EEENSU_INS5_IJNSA_ILi8EEESI_EEENS5_IJSI_SB_EEEEEEEvNS4_8identityENS4_13SM90_TMA_LOADES1D_vS1E_EENS_8epilogue10collective6detail29Sm90TmaWarpSpecializedAdapterINS1I_15DefaultEpilogueISK_SL_SL_NS1H_6thread17LinearCombinationISK_Li1EffLNS1M_9ScaleType4KindE0ELNS_15FloatRoundStyleE2ESK_EENS1_15EpilogueDefaultEEEEEvvEEEEvNT_6ParamsE)
        .other          _ZN7cutlass13device_kernelINS_4gemm6kernel13GemmUniversalIN4cute5tupleIJiiiiEEENS1_10collective13CollectiveMmaINS1_34MainloopSm90TmaGmmaWarpSpecializedILi9ENS5_IJNS4_1CILi1EEENSA_ILi4EEESB_EEENS1_35KernelTmaWarpSpecializedCooperativeEEENS5_IJNSA_ILi128EEENSA_ILi64EEENSA_ILi32EEEEEENS_10tfloat32_tENS5_IJlSB_lEEESK_SL_NS4_8TiledMMAINS4_8MMA_AtomIJNS4_4SM904GMMA29MMA_64x64x8_F32TF32TF32_SS_TNILNSP_7ScaleInE1ELSR_1EEEEEENS4_6LayoutINS5_IJNSA_ILi2EEESB_SB_EEENS5_IJSB_NSA_ILi0EEESX_EEEEENS5_IJNS4_10UnderscoreES10_S10_EEEEENS4_23SM90_TMA_LOAD_MULTICASTENS4_14ComposedLayoutINS4_7SwizzleILi3ELi4ELi3EEENS4_18smem_ptr_flag_bitsILi32EEENSU_INS5_IJNSA_ILi8EEESI_EEENS5_IJSI_SB_EEEEEEEvNS4_8identityENS4_13SM90_TMA_LOADES1D_vS1E_EENS_8epilogue10collective6detail29Sm90TmaWarpSpecializedAdapterINS1I_15DefaultEpilogueISK_SL_SL_NS1H_6thread17LinearCombinationISK_Li1EffLNS1M_9ScaleType4KindE0ELNS_15FloatRoundStyleE2ESK_EENS1_15EpilogueDefaultEEEEEvvEEEEvNT_6ParamsE,@"STO_CUDA_ENTRY STV_DEFAULT"
_ZN7cutlass13device_kernelINS_4gemm6kernel13GemmUniversalIN4cute5tupleIJiiiiEEENS1_10collective13CollectiveMmaINS1_34MainloopSm90TmaGmmaWarpSpecializedILi9ENS5_IJNS4_1CILi1EEENSA_ILi4EEESB_EEENS1_35KernelTmaWarpSpecializedCooperativeEEENS5_IJNSA_ILi128EEENSA_ILi64EEENSA_ILi32EEEEEENS_10tfloat32_tENS5_IJlSB_lEEESK_SL_NS4_8TiledMMAINS4_8MMA_AtomIJNS4_4SM904GMMA29MMA_64x64x8_F32TF32TF32_SS_TNILNSP_7ScaleInE1ELSR_1EEEEEENS4_6LayoutINS5_IJNSA_ILi2EEESB_SB_EEENS5_IJSB_NSA_ILi0EEESX_EEEEENS5_IJNS4_10UnderscoreES10_S10_EEEEENS4_23SM90_TMA_LOAD_MULTICASTENS4_14ComposedLayoutINS4_7SwizzleILi3ELi4ELi3EEENS4_18smem_ptr_flag_bitsILi32EEENSU_INS5_IJNSA_ILi8EEESI_EEENS5_IJSI_SB_EEEEEEEvNS4_8identityENS4_13SM90_TMA_LOADES1D_vS1E_EENS_8epilogue10collective6detail29Sm90TmaWarpSpecializedAdapterINS1I_15DefaultEpilogueISK_SL_SL_NS1H_6thread17LinearCombinationISK_Li1EffLNS1M_9ScaleType4KindE0ELNS_15FloatRoundStyleE2ESK_EENS1_15EpilogueDefaultEEEEEvvEEEEvNT_6ParamsE:
[----:B------:R-:W0:Y:S01]  /*0000*/  LDC R1, c[0x0][0x28] ;  /* 0x00000a00ff017b82 */ /* 0x000e220000000800 */
[----:B------:R-:W1:Y:S01]  /*0010*/  S2R R18, SR_TID.X ;  /* 0x0000000000127919 */ /* 0x000e620000002100 */
[----:B------:R-:W-:Y:S01]  /*0020*/  ELECT P0, URZ, PT ;  /* 0x00000000003f782f */ /* 0x000fe20003800000 */
[----:B------:R-:W-:Y:S01]  /*0030*/  BSSY B0, `(.L_x_0) ;  /* 0x000000f000007945 */ /* 0x000fe20003800000 */
[--C-:B-1----:R-:W-:Y:S02]  /*0040*/  SHF.R.U32.HI R0, RZ, 0x5, R18.reuse ;  /* 0x00000005ff007819 */ /* 0x102fe40000011612 */
[----:B------:R-:W-:-:S03]  /*0050*/  SHF.R.U32.HI R3, RZ, 0x7, R18 ;  /* 0x00000007ff037819 */ /* 0x000fc60000011612 */
[----:B------:R-:W1:Y:S04]  /*0060*/  SHFL.IDX PT, R2, R0, RZ, 0x1f ;  /* 0x00001fff00027589 */ /* 0x000e6800000e0000 */
[----:B------:R2:W3:Y:S01]  /*0070*/  SHFL.IDX PT, R5, R3, RZ, 0x1f ;  /* 0x00001fff03057589 */ /* 0x0004e200000e0000 */
[----:B-1----:R-:W-:-:S13]  /*0080*/  ISETP.NE.OR P0, PT, R2, RZ, !P0 ;  /* 0x000000ff0200720c */ /* 0x002fda0004705670 */
[----:B0-23--:R-:W-:Y:S05]  /*0090*/  @P0 BRA `(.L_x_1) ;  /* 0x0000000000200947 */ /* 0x00dfea0003800000 */
[----:B------:R-:W-:Y:S02]  /*00a0*/  ULDC.64 UR4, c[0x0][0x198] ;  /* 0x0000660000047ab9 */ /* 0x000fe40000000a00 */
[----:B------:R-:W-:Y:S02]  /*00b0*/  UIADD3 UR6, UP0, UR4, 0xf0, URZ ;  /* 0x000000f004067890 */ /* 0x000fe4000ff1e03f */
[----:B------:R-:W-:Y:S02]  /*00c0*/  UIADD3 UR4, UP1, UR4, 0x1f0, URZ ;  /* 0x000001f004047890 */ /* 0x000fe4000ff3e03f */
[----:B------:R-:W-:Y:S02]  /*00d0*/  UIADD3.X UR7, URZ, UR5, URZ, UP0, !UPT ;  /* 0x000000053f077290 */ /* 0x000fe400087fe43f */
[----:B------:R-:W-:-:S07]  /*00e0*/  UIADD3.X UR5, URZ, UR5, URZ, UP1, !UPT ;  /* 0x000000053f057290 */ /* 0x000fce0008ffe43f */
[----:B------:R0:W-:Y:S02]  /*00f0*/  UTMACCTL.PF [UR6] ;  /* 0x00000000060079b9 */ /* 0x0001e40008040000 */
[----:B------:R0:W-:Y:S02]  /*0100*/  UTMACCTL.PF [UR4] ;  /* 0x00000000040079b9 */ /* 0x0001e40008040000 */
[----:B0-----:R-:W-:Y:S01]  /*0110*/  NOP ;  /* 0x0000000000007918 */ /* 0x001fe20000000000 */
.L_x_1:
[----:B------:R-:W-:Y:S05]  /*0120*/  BSYNC B0 ;  /* 0x0000000000007941 */ /* 0x000fea0003800000 */
.L_x_0:
[----:B------:R-:W0:Y:S02]  /*0130*/  SHFL.IDX PT, R3, R0, RZ, 0x1f ;  /* 0x00001fff00037589 */ /* 0x000e2400000e0000 */
[----:B0-----:R-:W-:-:S13]  /*0140*/  ISETP.NE.AND P0, PT, R3, RZ, PT ;  /* 0x000000ff0300720c */ /* 0x001fda0003f05270 */
[----:B------:R-:W-:Y:S05]  /*0150*/  @P0 BRA `(.L_x_2) ;  /* 0x00000000008c0947 */ /* 0x000fea0003800000 */
[----:B------:R-:W-:Y:S01]  /*0160*/  ELECT P0, URZ, PT ;  /* 0x00000000003f782f */ /* 0x000fe20003800000 */
[----:B------:R-:W-:-:S12]  /*0170*/  BSSY B0, `(.L_x_2) ;  /* 0x0000021000007945 */ /* 0x000fd80003800000 */
[----:B------:R-:W-:Y:S05]  /*0180*/  @!P0 BRA `(.L_x_3) ;  /* 0x00000000007c8947 */ /* 0x000fea0003800000 */
[----:B------:R-:W0:Y:S01]  /*0190*/  S2UR UR8, SR_CgaCtaId ;  /* 0x00000000000879c3 */ /* 0x000e220000008800 */
[----:B------:R-:W-:Y:S01]  /*01a0*/  UMOV UR4, 0x400 ;  /* 0x0000040000047882 */ /* 0x000fe20000000000 */
[----:B------:R-:W-:Y:S01]  /*01b0*/  UMOV UR5, 0x1 ;  /* 0x0000000100057882 */ /* 0x000fe20000000000 */
[----:B------:R-:W-:Y:S02]  /*01c0*/  UMOV UR6, 0x8 ;  /* 0x0000000800067882 */ /* 0x000fe40000000000 */
[----:B------:R-:W-:-:S04]  /*01d0*/  UIADD3 UR6, -UR6, 0x100000, URZ ;  /* 0x0010000006067890 */ /* 0x000fc8000fffe13f */
[----:B------:R-:W-:Y:S02]  /*01e0*/  USHF.L.U32 UR7, UR6, 0xb, URZ ;  /* 0x0000000b06077899 */ /* 0x000fe4000800063f */
[----:B------:R-:W-:Y:S02]  /*01f0*/  USHF.L.U32 UR6, UR6, 0x1, URZ ;  /* 0x0000000106067899 */ /* 0x000fe4000800063f */
[----:B0-----:R-:W-:Y:S02]  /*0200*/  ULEA UR8, UR8, UR4, 0x18 ;  /* 0x0000000408087291 */ /* 0x001fe4000f8ec03f */
[----:B------:R-:W-:-:S04]  /*0210*/  UIADD3 UR4, -UR5, 0x100000, URZ ;  /* 0x0010000005047890 */ /* 0x000fc8000fffe13f */
[----:B------:R-:W-:Y:S02]  /*0220*/  USHF.L.U32 UR5, UR4, 0xb, URZ ;  /* 0x0000000b04057899 */ /* 0x000fe4000800063f */
[----:B------:R-:W-:Y:S01]  /*0230*/  USHF.L.U32 UR4, UR4, 0x1, URZ ;  /* 0x0000000104047899 */ /* 0x000fe2000800063f */
[----:B------:R-:W0:Y:S11]  /*0240*/  FENCE.VIEW.ASYNC.S ;  /* 0x00000000000073c6 */ /* 0x000e360000000000 */
[----:B0-----:R0:W1:Y:S01]  /*0250*/  SYNCS.EXCH.64 URZ, [UR8], UR4 ;  /* 0x00000004083f75b2 */ /* 0x0010620008000100 */
[----:B------:R0:W2:Y:S01]  /*0260*/  SYNCS.EXCH.64 URZ, [UR8+0x48], UR6 ;  /* 0x00004806083f75b2 */ /* 0x0000a20008000100 */
[----:B------:R0:W3:Y:S01]  /*0270*/  SYNCS.EXCH.64 URZ, [UR8+0x8], UR4 ;  /* 0x00000804083f75b2 */ /* 0x0000e20008000100 */
[----:B------:R0:W4:Y:S01]  /*0280*/  SYNCS.EXCH.64 URZ, [UR8+0x50], UR6 ;  /* 0x00005006083f75b2 */ /* 0x0001220008000100 */
[----:B------:R0:W0:Y:S01]  /*0290*/  SYNCS.EXCH.64 URZ, [UR8+0x10], UR4 ;  /* 0x00001004083f75b2 */ /* 0x0000220008000100 */
        /* <DEDUP_REMOVED lines=13> */
[----:B------:R-:W-:Y:S01]  /*0370*/  NOP ;  /* 0x0000000000007918 */ /* 0x000fe20000000000 */
.L_x_3:
[----:B0-----:R-:W-:Y:S05]  /*0380*/  BSYNC B0 ;  /* 0x0000000000007941 */ /* 0x001fea0003800000 */
.L_x_2:
[----:B------:R-:W0:Y:S01]  /*0390*/  SHFL.IDX PT, R0, R0, RZ, 0x1f ;  /* 0x00001fff00007589 */ /* 0x000e2200000e0000 */
[----:B------:R-:W-:Y:S01]  /*03a0*/  SHF.R.S32.HI R7, RZ, 0x1f, R18 ;  /* 0x0000001fff077819 */ /* 0x000fe20000011412 */
[----:B------:R-:W5:Y:S01]  /*03b0*/  S2UR UR8, SR_CTAID.X ;  /* 0x00000000000879c3 */ /* 0x000f620000002500 */
[----:B------:R-:W-:Y:S01]  /*03c0*/  ELECT P0, URZ, PT ;  /* 0x00000000003f782f */ /* 0x000fe20003800000 */
[----:B------:R-:W1:Y:S01]  /*03d0*/  S2R R4, SR_CTAID.Y ;  /* 0x0000000000047919 */ /* 0x000e620000002600 */
[----:B------:R-:W-:Y:S01]  /*03e0*/  LEA.HI R7, R7, R18, RZ, 0x7 ;  /* 0x0000001207077211 */ /* 0x000fe200078f38ff */
[----:B------:R-:W-:Y:S01]  /*03f0*/  ULDC UR4, c[0x0][0x154] ;  /* 0x0000550000047ab9 */ /* 0x000fe20000000800 */
[----:B------:R-:W-:Y:S01]  /*0400*/  SHF.R.S32.HI R8, RZ, 0x1f, R3 ;  /* 0x0000001fff087819 */ /* 0x000fe20000011403 */
[----:B------:R-:W-:Y:S01]  /*0410*/  NOP ;  /* 0x0000000000007918 */ /* 0x000fe20000000000 */
[----:B------:R-:W-:Y:S01]  /*0420*/  LOP3.LUT R7, R7, 0xffffff80, RZ, 0xc0, !PT ;  /* 0xffffff8007077812 */ /* 0x000fe200078ec0ff */
[----:B------:R-:W2:Y:S01]  /*0430*/  LDC R12, c[0x0][0x140] ;  /* 0x00005000ff0c7b82 */ /* 0x000ea20000000800 */
[----:B------:R-:W-:Y:S01]  /*0440*/  LEA.HI R8, R8, R3, RZ, 0x2 ;  /* 0x0000000308087211 */ /* 0x000fe200078f10ff */
[----:B------:R-:W-:-:S02]  /*0450*/  NOP ;  /* 0x0000000000007918 */ /* 0x000fc40000000000 */
[----:B------:R-:W-:Y:S01]  /*0460*/  IMAD.IADD R6, R18, 0x1, -R7 ;  /* 0x0000000112067824 */ /* 0x000fe200078e0a07 */
[----:B------:R-:W-:-:S03]  /*0470*/  LOP3.LUT R8, R8, 0x3ffffffc, RZ, 0xc0, !PT ;  /* 0x3ffffffc08087812 */ /* 0x000fc600078ec0ff */
[----:B------:R-:W3:Y:S01]  /*0480*/  LDC R10, c[0x0][0x144] ;  /* 0x00005100ff0a7b82 */ /* 0x000ee20000000800 */
[----:B------:R-:W-:Y:S02]  /*0490*/  SHF.R.S32.HI R7, RZ, 0x1f, R6 ;  /* 0x0000001fff077819 */ /* 0x000fe40000011406 */
[----:B------:R-:W-:Y:S02]  /*04a0*/  LOP3.LUT P2, RZ, R6, 0x7, RZ, 0xc0, !PT ;  /* 0x0000000706ff7812 */ /* 0x000fe4000784c0ff */
[----:B------:R-:W-:Y:S01]  /*04b0*/  LEA.HI R7, R7, R6, RZ, 0x3 ;  /* 0x0000000607077211 */ /* 0x000fe200078f18ff */
[----:B------:R-:W-:Y:S01]  /*04c0*/  VIADD R6, R5, 0xffffffff ;  /* 0xffffffff05067836 */ /* 0x000fe20000000000 */
[----:B0-----:R-:W-:Y:S02]  /*04d0*/  ISETP.NE.OR P0, PT, R0, RZ, !P0 ;  /* 0x000000ff0000720c */ /* 0x001fe40004705670 */
[--C-:B------:R-:W-:Y:S02]  /*04e0*/  SHF.R.S32.HI R0, RZ, 0x3, R7.reuse ;  /* 0x00000003ff007819 */ /* 0x100fe40000011407 */
[----:B------:R-:W-:-:S02]  /*04f0*/  SHF.R.S32.HI R7, RZ, 0x1f, R7 ;  /* 0x0000001fff077819 */ /* 0x000fc40000011407 */
[----:B------:R-:W-:Y:S02]  /*0500*/  ISETP.GE.U32.AND P5, PT, R6, 0x2, PT ;  /* 0x000000020600780c */ /* 0x000fe40003fa6070 */
[----:B------:R-:W-:Y:S02]  /*0510*/  LEA.HI R7, R7, R0, RZ, 0x2 ;  /* 0x0000000007077211 */ /* 0x000fe400078f10ff */
[----:B--2---:R-:W-:Y:S02]  /*0520*/  ISETP.EQ.U32.AND P3, PT, R12, 0x1, PT ;  /* 0x000000010c00780c */ /* 0x004fe40003f62070 */
[----:B-1----:R-:W-:Y:S01]  /*0530*/  I2FP.F32.U32 R9, R4 ;  /* 0x0000000400097245 */ /* 0x002fe20000201000 */
[----:B------:R-:W-:Y:S01]  /*0540*/  VOTEU.ALL UP0, P0 ;  /* 0x00000000003f7886 */ /* 0x000fe20000000000 */
[----:B------:R-:W-:Y:S01]  /*0550*/  LOP3.LUT R7, R7, 0xfffffffc, RZ, 0xc0, !PT ;  /* 0xfffffffc07077812 */ /* 0x000fe200078ec0ff */
[----:B------:R-:W-:Y:S02]  /*0560*/  VOTEU.ALL UP1, P0 ;  /* 0x00000000003f7886 */ /* 0x000fe40000020000 */
[----:B------:R-:W-:Y:S01]  /*0570*/  FMUL R11, R9, UR4 ;  /* 0x00000004090b7c20 */ /* 0x000fe20008400000 */
[----:B------:R-:W-:Y:S01]  /*0580*/  IMAD.IADD R9, R3, 0x1, -R8 ;  /* 0x0000000103097824 */ /* 0x000fe200078e0a08 */
[----:B-----5:R-:W-:Y:S01]  /*0590*/  I2FP.F32.U32 R8, UR8 ;  /* 0x0000000800087c45 */ /* 0x020fe20008201000 */
[----:B------:R-:W-:Y:S01]  /*05a0*/  IMAD.IADD R0, R0, 0x1, -R7 ;  /* 0x0000000100007824 */ /* 0x000fe200078e0a07 */
[----:B------:R-:W0:Y:S01]  /*05b0*/  @!UP0 S2UR UR7, SR_CgaCtaId ;  /* 0x00000000000789c3 */ /* 0x000e220000008800 */
[----:B------:R-:W-:Y:S01]  /*05c0*/  ULDC UR4, c[0x0][0x150] ;  /* 0x0000540000047ab9 */ /* 0x000fe20000000800 */
[----:B------:R-:W1:Y:S01]  /*05d0*/  F2I.U32.TRUNC.NTZ R11, R11 ;  /* 0x0000000b000b7305 */ /* 0x000e62000020f000 */
[----:B------:R-:W-:Y:S01]  /*05e0*/  FMUL R8, R8, UR4 ;  /* 0x0000000408087c20 */ /* 0x000fe20008400000 */
[----:B------:R-:W-:Y:S01]  /*05f0*/  SHF.R.S32.HI R3, RZ, 0x1f, R2 ;  /* 0x0000001fff037819 */ /* 0x000fe20000011402 */
[----:B------:R-:W-:Y:S01]  /*0600*/  IMAD R9, R9, 0x4, R0 ;  /* 0x0000000409097824 */ /* 0x000fe200078e0200 */
[----:B------:R-:W-:Y:S01]  /*0610*/  UMOV UR4, 0x20 ;  /* 0x0000002000047882 */ /* 0x000fe20000000000 */
[----:B------:R-:W-:Y:S01]  /*0620*/  @!UP0 UMOV UR6, 0x400 ;  /* 0x0000040000068882 */ /* 0x000fe20000000000 */
[----:B------:R-:W2:Y:S01]  /*0630*/  LDC R7, c[0x0][0x148] ;  /* 0x00005200ff077b82 */ /* 0x000ea20000000800 */
[----:B------:R-:W-:Y:S01]  /*0640*/  LEA.HI R3, R3, R2, RZ, 0x2 ;  /* 0x0000000203037211 */ /* 0x000fe200078f10ff */
[----:B------:R-:W5:Y:S01]  /*0650*/  F2I.U32.TRUNC.NTZ R8, R8 ;  /* 0x0000000800087305 */ /* 0x000f62000020f000 */
[----:B------:R-:W-:Y:S01]  /*0660*/  IMAD.SHL.U32 R22, R9, 0x4, RZ ;  /* 0x0000000409167824 */ /* 0x000fe200078e00ff */
[----:B------:R-:W-:-:S04]  /*0670*/  @!UP0 UIADD3 UR4, -UR4, 0x100000, URZ ;  /* 0x0010000004048890 */ /* 0x000fc8000fffe13f */
[----:B------:R-:W-:Y:S02]  /*0680*/  @!UP0 USHF.L.U32 UR5, UR4, 0xb, URZ ;  /* 0x0000000b04058899 */ /* 0x000fe4000800063f */
[----:B------:R-:W-:Y:S01]  /*0690*/  @!UP0 USHF.L.U32 UR4, UR4, 0x1, URZ ;  /* 0x0000000104048899 */ /* 0x000fe2000800063f */
[----:B------:R-:W-:Y:S02]  /*06a0*/  LOP3.LUT R3, R3, 0xfffffffc, RZ, 0xc0, !PT ;  /* 0xfffffffc03037812 */ /* 0x000fe400078ec0ff */
[----:B------:R-:W-:Y:S01]  /*06b0*/  LOP3.LUT R22, R9, 0xc, R22, 0x78, !PT ;  /* 0x0000000c09167812 */ /* 0x000fe200078e7816 */
[----:B-1----:R-:W-:Y:S02]  /*06c0*/  IMAD.MOV R21, RZ, RZ, -R11 ;  /* 0x000000ffff157224 */ /* 0x002fe400078e0a0b */
[----:B------:R-:W-:Y:S01]  /*06d0*/  IMAD.IADD R0, R2, 0x1, -R3 ;  /* 0x0000000102007824 */ /* 0x000fe200078e0a03 */
[----:B0-----:R-:W-:Y:S01]  /*06e0*/  @!UP0 ULEA UR6, UR7, UR6, 0x18 ;  /* 0x0000000607068291 */ /* 0x001fe2000f8ec03f */
[----:B-----5:R-:W-:-:S03]  /*06f0*/  IMAD.MOV R3, RZ, RZ, -R8 ;  /* 0x000000ffff037224 */ /* 0x020fc600078e0a08 */
[----:B------:R-:W-:Y:S01]  /*0700*/  ISETP.NE.AND P1, PT, R0, 0x3, PT ;  /* 0x000000030000780c */ /* 0x000fe20003f25270 */
[----:B------:R-:W-:Y:S01]  /*0710*/  VOTEU.ALL UP0, P0 ;  /* 0x00000000003f7886 */ /* 0x000fe20000000000 */
[----:B------:R-:W-:Y:S01]  /*0720*/  ISETP.LT.U32.AND P0, PT, R22, 0x4, !P2 ;  /* 0x000000041600780c */ /* 0x000fe20005701070 */
[----:B---3--:R-:W-:Y:S01]  /*0730*/  IMAD R3, R10, R3, UR8 ;  /* 0x000000080a037e24 */ /* 0x008fe2000f8e0203 */
[----:B------:R-:W-:Y:S01]  /*0740*/  ISETP.EQ.OR P1, PT, R0, RZ, !P1 ;  /* 0x000000ff0000720c */ /* 0x000fe20004f22670 */
[----:B--2---:R-:W-:Y:S01]  /*0750*/  IMAD R9, R7, R21, R4 ;  /* 0x0000001507097224 */ /* 0x004fe200078e0204 */
[C---:B------:R-:W-:Y:S02]  /*0760*/  ISETP.NE.AND P2, PT, R5.reuse, RZ, PT ;  /* 0x000000ff0500720c */ /* 0x040fe40003f45270 */
[----:B------:R-:W-:Y:S01]  /*0770*/  ISETP.EQ.AND P1, PT, R5, RZ, P1 ;  /* 0x000000ff0500720c */ /* 0x000fe20000f22270 */
[----:B------:R-:W0:Y:S02]  /*0780*/  FENCE.VIEW.ASYNC.S ;  /* 0x00000000000073c6 */ /* 0x000e240000000000 */
[----:B0-----:R0:W1:Y:S01]  /*0790*/  @!UP0 SYNCS.EXCH.64 URZ, [UR6+0xa0], UR4 ;  /* 0x0000a004063f85b2 */ /* 0x0010620008000100 */
[----:B------:R-:W-:-:S02]  /*07a0*/  ISETP.NE.AND P4, PT, R9, R22, PT ;  /* 0x000000160900720c */ /* 0x000fc40003f85270 */
[----:B------:R-:W-:Y:S02]  /*07b0*/  SEL R19, RZ, 0x1, !P1 ;  /* 0x00000001ff137807 */ /* 0x000fe40004800000 */
[----:B------:R-:W-:Y:S02]  /*07c0*/  ISETP.EQ.OR P4, PT, R3, RZ, !P4 ;  /* 0x000000ff0300720c */ /* 0x000fe40006782670 */
[----:B------:R-:W-:Y:S02]  /*07d0*/  SEL R19, R19, 0x2, P5 ;  /* 0x0000000213137807 */ /* 0x000fe40002800000 */
[----:B------:R-:W-:-:S04]  /*07e0*/  PLOP3.LUT P0, PT, P0, P4, PT, 0x80, 0x0 ;  /* 0x000000000000781c */ /* 0x000fc80000709070 */
[----:B------:R-:W-:Y:S01]  /*07f0*/  P2R R58, PR, RZ, 0x1 ;  /* 0x00000001ff3a7803 */ /* 0x000fe20000000000 */
[----:B------:R0:W2:Y:S01]  /*0800*/  @!UP1 SYNCS.EXCH.64 URZ, [UR6+0xa8], UR4 ;  /* 0x0000a804063f95b2 */ /* 0x0000a20008000100 */
[----:B------:R-:W-:Y:S01]  /*0810*/  NOP ;  /* 0x0000000000007918 */ /* 0x000fe20000000000 */
[----:B------:R-:W-:Y:S06]  /*0820*/  @!P3 BRA `(.L_x_4) ;  /* 0x000000000008b947 */ /* 0x000fec0003800000 */
[----:B-12-4-:R-:W-:Y:S01]  /*0830*/  UCGABAR_ARV ;  /* 0x00000000000079c7 */ /* 0x016fe20008000000 */
[----:B------:R-:W-:Y:S05]  /*0840*/  BRA `(.L_x_5) ;  /* 0x0000000000047947 */ /* 0x000fea0003800000 */
.L_x_4:
[----:B-12-4-:R-:W-:Y:S01]  /*0850*/  NOP ;  /* 0x0000000000007918 */ /* 0x016fe20000000000 */
.L_x_5:
[----:B------:R-:W1:Y:S01]  /*0860*/  LDC R2, c[0x0][0x65c] ;  /* 0x00019700ff027b82 */ /* 0x000e620000000800 */
[----:B------:R-:W-:Y:S02]  /*0870*/  IMAD.U32 R8, RZ, RZ, UR8 ;  /* 0x00000008ff087e24 */ /* 0x000fe4000f8e00ff */
[----:B------:R-:W-:Y:S01]  /*0880*/  IMAD.MOV.U32 R9, RZ, RZ, RZ ;  /* 0x000000ffff097224 */ /* 0x000fe200078e00ff */
[----:B-1----:R-:W-:-:S04]  /*0890*/  ISETP.NE.AND P1, PT, R2, 0x1, PT ;  /* 0x000000010200780c */ /* 0x002fc80003f25270 */
[----:B------:R-:W-:-:S09]  /*08a0*/  P2R R5, PR, RZ, 0x2 ;  /* 0x00000002ff057803 */ /* 0x000fd20000000000 */
[----:B------:R-:W1:Y:S01]  /*08b0*/  @P1 LDC R17, c[0x0][0x10] ;  /* 0x00000400ff111b82 */ /* 0x000e620000000800 */
[----:B------:R-:W-:Y:S02]  /*08c0*/  @P1 IMAD.MOV.U32 R5, RZ, RZ, RZ ;  /* 0x000000ffff051224 */ /* 0x000fe400078e00ff */
[----:B------:R-:W-:-:S05]  /*08d0*/  @P1 IMAD.MOV.U32 R13, RZ, RZ, RZ ;  /* 0x000000ffff0d1224 */ /* 0x000fca00078e00ff */
[----:B------:R-:W2:Y:S01]  /*08e0*/  @!P1 LDC R11, c[0x0][0xc] ;  /* 0x00000300ff0b9b82 */ /* 0x000ea20000000800 */
[----:B-1----:R-:W-:-:S04]  /*08f0*/  @P1 IMAD.WIDE.U32 R16, R17, UR8, R4 ;  /* 0x0000000811101c25 */ /* 0x002fc8000f8e0004 */
[----:B------:R-:W-:Y:S02]  /*0900*/  @P1 IMAD.IADD R17, R17, 0x1, R13 ;  /* 0x0000000111111824 */ /* 0x000fe400078e020d */
[----:B--2---:R-:W-:-:S04]  /*0910*/  @!P1 IMAD.WIDE.U32 R8, R4, R11, R8 ;  /* 0x0000000b04089225 */ /* 0x004fc800078e0008 */
[----:B------:R-:W-:Y:S02]  /*0920*/  @!P1 IMAD.MOV.U32 R16, RZ, RZ, R8 ;  /* 0x000000ffff109224 */ /* 0x000fe400078e0008 */
[----:B------:R-:W-:Y:S01]  /*0930*/  @!P1 IMAD.MOV.U32 R17, RZ, RZ, R9 ;  /* 0x000000ffff119224 */ /* 0x000fe200078e0009 */
[----:B------:R-:W-:Y:S06]  /*0940*/  @!P3 BRA `(.L_x_6) ;  /* 0x00000000000cb947 */ /* 0x000fec0003800000 */
[----:B------:R-:W-:Y:S01]  /*0950*/  UCGABAR_WAIT ;  /* 0x0000000000007dc7 */ /* 0x000fe20008000000 */
[----:B------:R-:W-:Y:S01]  /*0960*/  CCTL.IVALL ;  /* 0x00000000ff00798f */ /* 0x000fe20002000000 */
[----:B------:R-:W-:Y:S05]  /*0970*/  BRA `(.L_x_7) ;  /* 0x0000000000047947 */ /* 0x000fea0003800000 */
.L_x_6:
[----:B------:R-:W-:Y:S06]  /*0980*/  BAR.SYNC.DEFER_BLOCKING 0x0 ;  /* 0x0000000000007b1d */ /* 0x000fec0000010000 */
.L_x_7:
[----:B------:R-:W-:Y:S05]  /*0990*/  @!P2 BRA `(.L_x_8) ;  /* 0x0000003c00f8a947 */ /* 0x000fea0003800000 */
[----:B------:R-:W-:-:S13]  /*09a0*/  ISETP.GT.U32.AND P0, PT, R6, 0x1, PT ;  /* 0x000000010600780c */ /* 0x000fda0003f04070 */
[----:B0-----:R-:W-:Y:S05]  /*09b0*/  @P0 EXIT ;  /* 0x000000000000094d */ /* 0x001fea0003800000 */
[----:B------:R-:W-:Y:S01]  /*09c0*/  ULDC.64 UR4, c[0x0][0x650] ;  /* 0x0001940000047ab9 */ /* 0x000fe20000000a00 */
[----:B------:R-:W-:Y:S01]  /*09d0*/  PRMT R0, RZ, 0x7610, R0 ;  /* 0x00007610ff007816 */ /* 0x000fe20000000000 */
[----:B------:R-:W-:Y:S01]  /*09e0*/  IMAD.MOV.U32 R60, RZ, RZ, -0x1 ;  /* 0xffffffffff3c7424 */ /* 0x000fe200078e00ff */
[----:B------:R-:W-:Y:S01]  /*09f0*/  ISETP.GE.U32.AND P0, PT, R16, UR4, PT ;  /* 0x0000000410007c0c */ /* 0x000fe2000bf06070 */
[----:B------:R-:W-:Y:S02]  /*0a00*/  IMAD.MOV.U32 R61, RZ, RZ, -0x1 ;  /* 0xffffffffff3d7424 */ /* 0x000fe400078e00ff */
[----:B------:R-:W-:Y:S01]  /*0a10*/  IMAD.MOV.U32 R57, RZ, RZ, -0x1 ;  /* 0xffffffffff397424 */ /* 0x000fe200078e00ff */
[----:B------:R-:W-:-:S13]  /*0a20*/  ISETP.GE.U32.AND.EX P0, PT, R17, UR5, PT, P0 ;  /* 0x0000000511007c0c */ /* 0x000fda000bf06100 */
[----:B------:R-:W-:Y:S05]  /*0a30*/  @P0 BRA `(.L_x_9) ;  /* 0x0000000400280947 */ /* 0x000fea0003800000 */
[----:B------:R-:W0:Y:S01]  /*0a40*/  LDC.64 R24, c[0x0][0x628] ;  /* 0x00018a00ff187b82 */ /* 0x000e220000000a00 */
[----:B------:R-:W-:Y:S02]  /*0a50*/  IMAD.MOV.U32 R8, RZ, RZ, R16 ;  /* 0x000000ffff087224 */ /* 0x000fe400078e0010 */
[----:B------:R-:W-:-:S05]  /*0a60*/  IMAD.MOV.U32 R9, RZ, RZ, R17 ;  /* 0x000000ffff097224 */ /* 0x000fca00078e0011 */
[----:B------:R-:W1:Y:S08]  /*0a70*/  LDC R0, c[0x0][0x630] ;  /* 0x00018c00ff007b82 */ /* 0x000e700000000800 */
[----:B------:R-:W2:Y:S01]  /*0a80*/  LDC.64 R26, c[0x0][0x620] ;  /* 0x00018800ff1a7b82 */ /* 0x000ea20000000a00 */
[----:B0-----:R-:W-:-:S04]  /*0a90*/  ISETP.NE.U32.AND P0, PT, R24, RZ, PT ;  /* 0x000000ff1800720c */ /* 0x001fc80003f05070 */
[----:B------:R-:W-:-:S13]  /*0aa0*/  ISETP.NE.AND.EX P0, PT, R25, RZ, PT, P0 ;  /* 0x000000ff1900720c */ /* 0x000fda0003f05300 */
[----:B-12---:R-:W-:Y:S05]  /*0ab0*/  @!P0 BRA `(.L_x_10) ;  /* 0x0000000000288947 */ /* 0x006fea0003800000 */
[----:B------:R-:W0:Y:S02]  /*0ac0*/  LDC R13, c[0x0][0x634] ;  /* 0x00018d00ff0d7b82 */ /* 0x000e240000000800 */
[----:B0-----:R-:W-:-:S05]  /*0ad0*/  IADD3 R13, P0, R16, R13, RZ ;  /* 0x0000000d100d7210 */ /* 0x001fca0007f1e0ff */
[----:B------:R-:W-:-:S04]  /*0ae0*/  IMAD.X R15, RZ, RZ, R17, P0 ;  /* 0x000000ffff0f7224 */ /* 0x000fc800000e0611 */
[----:B------:R-:W-:-:S04]  /*0af0*/  IMAD.WIDE.U32 R8, R15, R24, RZ ;  /* 0x000000180f087225 */ /* 0x000fc800078e00ff */
[----:B------:R-:W-:-:S04]  /*0b00*/  IMAD.WIDE.U32 R10, P0, R13, R25, R8 ;  /* 0x000000190d0a7225 */ /* 0x000fc80007800008 */
[----:B------:R-:W-:-:S04]  /*0b10*/  IMAD.WIDE.U32 R8, R13, R24, RZ ;  /* 0x000000180d087225 */ /* 0x000fc800078e00ff */
[----:B------:R-:W-:Y:S01]  /*0b20*/  IMAD.X R13, RZ, RZ, RZ, P0 ;  /* 0x000000ffff0d7224 */ /* 0x000fe200000e06ff */
[----:B------:R-:W-:Y:S01]  /*0b30*/  IADD3 RZ, P0, R9, R10, RZ ;  /* 0x0000000a09ff7210 */ /* 0x000fe20007f1e0ff */
[----:B------:R-:W-:-:S04]  /*0b40*/  IMAD.MOV.U32 R12, RZ, RZ, R11 ;  /* 0x000000ffff0c7224 */ /* 0x000fc800078e000b */
[----:B------:R-:W-:-:S08]  /*0b50*/  IMAD.WIDE.U32.X R8, R15, R25, R12, P0 ;  /* 0x000000190f087225 */ /* 0x000fd000000e040c */
.L_x_10:
[----:B------:R-:W0:Y:S01]  /*0b60*/  LDC.64 R24, c[0x0][0x640] ;  /* 0x00019000ff187b82 */ /* 0x000e220000000a00 */
[-CC-:B------:R-:W-:Y:S01]  /*0b70*/  SHF.R.U64 R57, R8, R0.reuse, R9.reuse ;  /* 0x0000000008397219 */ /* 0x180fe20000001209 */
[----:B------:R-:W-:Y:S01]  /*0b80*/  IMAD R28, R7, R21, R4 ;  /* 0x00000015071c7224 */ /* 0x000fe200078e0204 */
[----:B------:R-:W-:Y:S01]  /*0b90*/  SHF.R.U32.HI R0, RZ, R0, R9 ;  /* 0x00000000ff007219 */ /* 0x000fe20000011609 */
[----:B------:R-:W-:Y:S01]  /*0ba0*/  IMAD.MOV.U32 R21, RZ, RZ, 0x1 ;  /* 0x00000001ff157424 */ /* 0x000fe200078e00ff */
[----:B------:R-:W-:-:S03]  /*0bb0*/  IADD3 R5, P0, RZ, -R57, RZ ;  /* 0x80000039ff057210 */ /* 0x000fc60007f1e0ff */
[----:B------:R-:W1:Y:S02]  /*0bc0*/  LDC R6, c[0x0][0x618] ;  /* 0x00018600ff067b82 */ /* 0x000e640000000800 */
[----:B------:R-:W-:-:S04]  /*0bd0*/  IMAD.X R9, RZ, RZ, ~R0, P0 ;  /* 0x000000ffff097224 */ /* 0x000fc800000e0e00 */
[-C--:B------:R-:W-:Y:S02]  /*0be0*/  IMAD R0, R9, R26.reuse, RZ ;  /* 0x0000001a09007224 */ /* 0x080fe400078e02ff */
[----:B------:R-:W2:Y:S01]  /*0bf0*/  LDC R11, c[0x0][0x608] ;  /* 0x00018200ff0b7b82 */ /* 0x000ea20000000800 */
[----:B------:R-:W-:-:S04]  /*0c00*/  IMAD.WIDE.U32 R8, R5, R26, R16 ;  /* 0x0000001a05087225 */ /* 0x000fc800078e0010 */
[----:B------:R-:W-:-:S03]  /*0c10*/  IMAD R5, R5, R27, R0 ;  /* 0x0000001b05057224 */ /* 0x000fc600078e0200 */
[----:B------:R-:W3:Y:S01]  /*0c20*/  LDC R12, c[0x0][0x658] ;  /* 0x00019600ff0c7b82 */ /* 0x000ee20000000800 */
[----:B0-----:R-:W-:Y:S01]  /*0c30*/  ISETP.NE.U32.AND P0, PT, R24, RZ, PT ;  /* 0x000000ff1800720c */ /* 0x001fe20003f05070 */
[----:B------:R-:W-:Y:S02]  /*0c40*/  IMAD.IADD R5, R9, 0x1, R5 ;  /* 0x0000000109057824 */ /* 0x000fe400078e0205 */
[----:B------:R-:W-:Y:S01]  /*0c50*/  IMAD.MOV.U32 R9, RZ, RZ, -0x1 ;  /* 0xffffffffff097424 */ /* 0x000fe200078e00ff */
[----:B------:R-:W-:-:S03]  /*0c60*/  ISETP.NE.AND.EX P0, PT, R25, RZ, PT, P0 ;  /* 0x000000ff1900720c */ /* 0x000fc60003f05300 */
[----:B------:R-:W0:Y:S01]  /*0c70*/  LDC R15, c[0x0][0x600] ;  /* 0x00018000ff0f7b82 */ /* 0x000e220000000800 */
[-CC-:B-1----:R-:W-:Y:S02]  /*0c80*/  SHF.R.U64 R13, R8, R6.reuse, R5.reuse ;  /* 0x00000006080d7219 */ /* 0x182fe40000001205 */
[----:B------:R-:W-:-:S05]  /*0c90*/  SHF.R.U32.HI R0, RZ, R6, R5 ;  /* 0x00000006ff007219 */ /* 0x000fca0000011605 */
[----:B------:R-:W1:Y:S01]  /*0ca0*/  LDC R14, c[0x0][0x648] ;  /* 0x00019200ff0e7b82 */ /* 0x000e620000000800 */
[-CC-:B--2---:R-:W-:Y:S02]  /*0cb0*/  SHF.R.U64 R27, R13, R11.reuse, R0.reuse ;  /* 0x0000000b0d1b7219 */ /* 0x184fe40000001200 */
[----:B------:R-:W-:-:S05]  /*0cc0*/  SHF.R.U32.HI R5, RZ, R11, R0 ;  /* 0x0000000bff057219 */ /* 0x000fca0000011600 */
[----:B------:R-:W2:Y:S01]  /*0cd0*/  LDC R20, c[0x0][0x638] ;  /* 0x00018e00ff147b82 */ /* 0x000ea20000000800 */
[-CC-:B---3--:R-:W-:Y:S02]  /*0ce0*/  SHF.R.U64 R26, R27, R12.reuse, R5.reuse ;  /* 0x0000000c1b1a7219 */ /* 0x188fe40000001205 */
[-C--:B------:R-:W-:Y:S02]  /*0cf0*/  SHF.L.U32 R0, R9, R12.reuse, RZ ;  /* 0x0000000c09007219 */ /* 0x080fe400000006ff */
[----:B------:R-:W-:Y:S01]  /*0d00*/  SHF.R.U32.HI R5, RZ, R12, R5 ;  /* 0x0000000cff057219 */ /* 0x000fe20000011605 */
[----:B------:R-:W-:Y:S01]  /*0d10*/  IMAD.MOV.U32 R4, RZ, RZ, R26 ;  /* 0x000000ffff047224 */ /* 0x000fe200078e001a */
[----:B------:R-:W-:Y:S01]  /*0d20*/  LOP3.LUT R10, RZ, R0, RZ, 0x33, !PT ;  /* 0x00000000ff0a7212 */ /* 0x000fe200078e33ff */
[----:B------:R-:W3:Y:S01]  /*0d30*/  LDC R23, c[0x0][0x610] ;  /* 0x00018400ff177b82 */ /* 0x000ee20000000800 */
[----:B------:R-:W-:Y:S05]  /*0d40*/  @!P0 BRA `(.L_x_11) ;  /* 0x0000000000288947 */ /* 0x000fea0003800000 */
[----:B------:R-:W4:Y:S02]  /*0d50*/  LDC R9, c[0x0][0x64c] ;  /* 0x00019300ff097b82 */ /* 0x000f240000000800 */
[----:B----4-:R-:W-:-:S05]  /*0d60*/  IADD3 R9, P0, R26, R9, RZ ;  /* 0x000000091a097210 */ /* 0x010fca0007f1e0ff */
        /* <DEDUP_REMOVED lines=8> */
.L_x_11:
[----:B-1----:R-:W-:Y:S01]  /*0df0*/  SHF.R.U64 R4, R4, R14, R5 ;  /* 0x0000000e04047219 */ /* 0x002fe20000001205 */
[----:B0-----:R-:W-:Y:S01]  /*0e00*/  VIADD R6, R15, 0xffffffff ;  /* 0xffffffff0f067836 */ /* 0x001fe20000000000 */
[----:B------:R-:W-:Y:S02]  /*0e10*/  SHF.L.U32 R0, R21, R12, RZ ;  /* 0x0000000c15007219 */ /* 0x000fe400000006ff */
[----:B------:R-:W-:Y:S01]  /*0e20*/  LOP3.LUT R5, R27, R10, RZ, 0xc0, !PT ;  /* 0x0000000a1b057212 */ /* 0x000fe200078ec0ff */
[----:B------:R-:W-:Y:S01]  /*0e30*/  IMAD.MOV R7, RZ, RZ, -R4 ;  /* 0x000000ffff077224 */ /* 0x000fe200078e0a04 */
[----:B------:R-:W-:Y:S02]  /*0e40*/  SEL R3, R3, R28, !P1 ;  /* 0x0000001c03037207 */ /* 0x000fe40004800000 */
[----:B------:R-:W-:Y:S01]  /*0e50*/  LOP3.LUT R6, R13, R6, RZ, 0xc0, !PT ;  /* 0x000000060d067212 */ /* 0x000fe200078ec0ff */
[----:B------:R-:W-:Y:S02]  /*0e60*/  IMAD R4, R0, R4, R5 ;  /* 0x0000000400047224 */ /* 0x000fe400078e0205 */
[----:B--2---:R-:W-:-:S02]  /*0e70*/  IMAD R0, R7, R20, R26 ;  /* 0x0000001407007224 */ /* 0x004fc400078e021a */
[----:B---3--:R-:W-:Y:S02]  /*0e80*/  IMAD R3, R4, R23, R3 ;  /* 0x0000001704037224 */ /* 0x008fe400078e0203 */
[----:B------:R-:W-:Y:S02]  /*0e90*/  IMAD R60, R0, R15, R6 ;  /* 0x0000000f003c7224 */ /* 0x000fe400078e0206 */
[----:B------:R-:W-:-:S03]  /*0ea0*/  IMAD.MOV.U32 R4, RZ, RZ, 0x1 ;  /* 0x00000001ff047424 */ /* 0x000fc600078e00ff */
[----:B------:R-:W-:Y:S02]  /*0eb0*/  SEL R61, R60, R3, !P1 ;  /* 0x000000033c3d7207 */ /* 0x000fe40004800000 */
[----:B------:R-:W-:Y:S02]  /*0ec0*/  PRMT R0, R4, 0x7610, R0 ;  /* 0x0000761004007816 */ /* 0x000fe40000000000 */
[----:B------:R-:W-:-:S07]  /*0ed0*/  SEL R60, R3, R60, !P1 ;  /* 0x0000003c033c7207 */ /* 0x000fce0004800000 */
.L_x_9:
[----:B------:R-:W-:-:S08]  /*0ee0*/  NOP ;  /* 0x0000000000007918 */ /* 0x000fd00000000000 */
[----:B------:R-:W0:Y:S02]  /*0ef0*/  USETMAXREG.TRY_ALLOC.CTAPOOL UP0, 0xe8 ;  /* 0x000000e8000079c8 */ /* 0x000e240008000600 */
[----:B0-----:R-:W-:-:S13]  /*0f00*/  PLOP3.LUT P0, PT, PT, PT, UP0, 0x80, 0x0 ;  /* 0x000000000000781c */ /* 0x001fda0003f0f008 */
[----:B------:R-:W-:Y:S05]  /*0f10*/  @!P0 BRA `(.L_x_9) ;  /* 0xfffffffc00f08947 */ /* 0x000fea000383ffff */
[----:B------:R-:W-:Y:S01]  /*0f20*/  ULDC.64 UR4, c[0x0][0x598] ;  /* 0x0001660000047ab9 */ /* 0x000fe20000000a00 */
[----:B------:R-:W-:Y:S01]  /*0f30*/  ULDC.64 UR36, c[0x0][0x208] ;  /* 0x0000820000247ab9 */ /* 0x000fe20000000a00 */
[----:B------:R-:W-:-:S04]  /*0f40*/  ISETP.NE.U32.AND P0, PT, RZ, UR4, PT ;  /* 0x00000004ff007c0c */ /* 0x000fc8000bf05070 */
[----:B------:R-:W-:-:S13]  /*0f50*/  ISETP.NE.AND.EX P0, PT, RZ, UR5, PT, P0 ;  /* 0x00000005ff007c0c */ /* 0x000fda000bf05300 */
[----:B------:R-:W-:Y:S05]  /*0f60*/  @!P0 BRA `(.L_x_12) ;  /* 0x00000000001c8947 */ /* 0x000fea0003800000 */
[----:B------:R-:W0:Y:S02]  /*0f70*/  LDC.64 R4, c[0x0][0x598] ;  /* 0x00016600ff047b82 */ /* 0x000e240000000a00 */
[----:B0-----:R-:W2:Y:S02]  /*0f80*/  LDG.E.64 R4, desc[UR36][R4.64] ;  /* 0x0000002404047981 */ /* 0x001ea4000c1e1b00 */
[----:B--2---:R-:W-:-:S04]  /*0f90*/  ISETP.NE.U32.AND P0, PT, R4, RZ, PT ;  /* 0x000000ff0400720c */ /* 0x004fc80003f05070 */
[----:B------:R-:W-:-:S13]  /*0fa0*/  ISETP.NE.AND.EX P0, PT, R5, RZ, PT, P0 ;  /* 0x000000ff0500720c */ /* 0x000fda0003f05300 */
[----:B------:R-:W-:Y:S05]  /*0fb0*/  @!P0 BRA `(.L_x_12) ;  /* 0x0000000000088947 */ /* 0x000fea0003800000 */
[----:B------:R0:W5:Y:S01]  /*0fc0*/  LD.E R23, desc[UR36][R4.64] ;  /* 0x0000002404177980 */ /* 0x000162000c101900 */
[----:B------:R-:W-:Y:S05]  /*0fd0*/  BRA `(.L_x_13) ;  /* 0x0000000000247947 */ /* 0x000fea0003800000 */
.L_x_12:
[----:B------:R-:W-:Y:S02]  /*0fe0*/  ULDC.64 UR4, c[0x0][0x588] ;  /* 0x0001620000047ab9 */ /* 0x000fe40000000a00 */
[----:B------:R-:W-:-:S04]  /*0ff0*/  ISETP.NE.U32.AND P0, PT, RZ, UR4, PT ;  /* 0x00000004ff007c0c */ /* 0x000fc8000bf05070 */
[----:B------:R-:W-:-:S13]  /*1000*/  ISETP.NE.AND.EX P0, PT, RZ, UR5, PT, P0 ;  /* 0x00000005ff007c0c */ /* 0x000fda000bf05300 */
[----:B------:R-:W-:Y:S05]  /*1010*/  @!P0 BRA `(.L_x_14) ;  /* 0x00000000000c8947 */ /* 0x000fea0003800000 */
[----:B------:R-:W0:Y:S02]  /*1020*/  LDC.64 R4, c[0x0][0x588] ;  /* 0x00016200ff047b82 */ /* 0x000e240000000a00 */
[----:B0-----:R1:W5:Y:S01]  /*1030*/  LDG.E R23, desc[UR36][R4.64] ;  /* 0x0000002404177981 */ /* 0x001362000c1e1900 */
[----:B------:R-:W-:Y:S05]  /*1040*/  BRA `(.L_x_13) ;  /* 0x0000000000087947 */ /* 0x000fea0003800000 */
.L_x_14:
[----:B------:R-:W-:Y:S02]  /*1050*/  ULDC UR4, c[0x0][0x580] ;  /* 0x0001600000047ab9 */ /* 0x000fe40000000800 */
[----:B------:R-:W-:-:S07]  /*1060*/  IMAD.U32 R23, RZ, RZ, UR4 ;  /* 0x00000004ff177e24 */ /* 0x000fce000f8e00ff */
.L_x_13:
[----:B------:R-:W-:Y:S02]  /*1070*/  ULDC.64 UR4, c[0x0][0x5a0] ;  /* 0x0001680000047ab9 */ /* 0x000fe40000000a00 */
[----:B------:R-:W-:-:S04]  /*1080*/  ISETP.NE.U32.AND P0, PT, RZ, UR4, PT ;  /* 0x00000004ff007c0c */ /* 0x000fc8000bf05070 */
[----:B------:R-:W-:-:S13]  /*1090*/  ISETP.NE.AND.EX P0, PT, RZ, UR5, PT, P0 ;  /* 0x00000005ff007c0c */ /* 0x000fda000bf05300 */
[----:B------:R-:W-:Y:S05]  /*10a0*/  @!P0 BRA `(.L_x_15) ;  /* 0x00000000001c8947 */ /* 0x000fea0003800000 */
[----:B01----:R-:W0:Y:S02]  /*10b0*/  LDC.64 R4, c[0x0][0x5a0] ;  /* 0x00016800ff047b82 */ /* 0x003e240000000a00 */
[----:B0-----:R-:W2:Y:S02]  /*10c0*/  LDG.E.64 R4, desc[UR36][R4.64] ;  /* 0x0000002404047981 */ /* 0x001ea4000c1e1b00 */
[----:B--2---:R-:W-:-:S04]  /*10d0*/  ISETP.NE.U32.AND P0, PT, R4, RZ, PT ;  /* 0x000000ff0400720c */ /* 0x004fc80003f05070 */
[----:B------:R-:W-:-:S13]  /*10e0*/  ISETP.NE.AND.EX P0, PT, R5, RZ, PT, P0 ;  /* 0x000000ff0500720c */ /* 0x000fda0003f05300 */
[----:B------:R-:W-:Y:S05]  /*10f0*/  @!P0 BRA `(.L_x_15) ;  /* 0x0000000000088947 */ /* 0x000fea0003800000 */
[----:B------:R0:W5:Y:S01]  /*1100*/  LD.E R56, desc[UR36][R4.64] ;  /* 0x0000002404387980 */ /* 0x000162000c101900 */
[----:B------:R-:W-:Y:S05]  /*1110*/  BRA `(.L_x_16) ;  /* 0x0000000000247947 */ /* 0x000fea0003800000 */
.L_x_15:
[----:B------:R-:W-:Y:S02]  /*1120*/  ULDC.64 UR4, c[0x0][0x590] ;  /* 0x0001640000047ab9 */ /* 0x000fe40000000a00 */
[----:B------:R-:W-:-:S04]  /*1130*/  ISETP.NE.U32.AND P0, PT, RZ, UR4, PT ;  /* 0x00000004ff007c0c */ /* 0x000fc8000bf05070 */
[----:B------:R-:W-:-:S13]  /*1140*/  ISETP.NE.AND.EX P0, PT, RZ, UR5, PT, P0 ;  /* 0x00000005ff007c0c */ /* 0x000fda000bf05300 */
[----:B------:R-:W-:Y:S05]  /*1150*/  @!P0 BRA `(.L_x_17) ;  /* 0x00000000000c8947 */ /* 0x000fea0003800000 */
[----:B01----:R-:W0:Y:S02]  /*1160*/  LDC.64 R4, c[0x0][0x590] ;  /* 0x00016400ff047b82 */ /* 0x003e240000000a00 */
[----:B0-----:R1:W5:Y:S01]  /*1170*/  LDG.E R56, desc[UR36][R4.64] ;  /* 0x0000002404387981 */ /* 0x001362000c1e1900 */
[----:B------:R-:W-:Y:S05]  /*1180*/  BRA `(.L_x_16) ;  /* 0x0000000000087947 */ /* 0x000fea0003800000 */
.L_x_17:
[----:B------:R-:W-:Y:S02]  /*1190*/  ULDC UR4, c[0x0][0x584] ;  /* 0x0001610000047ab9 */ /* 0x000fe40000000800 */
[----:B------:R-:W-:-:S07]  /*11a0*/  IMAD.U32 R56, RZ, RZ, UR4 ;  /* 0x00000004ff387e24 */ /* 0x000fce000f8e00ff */
.L_x_16:
[----:B------:R-:W-:-:S13]  /*11b0*/  LOP3.LUT P0, RZ, R0, 0xff, RZ, 0xc0, !PT ;  /* 0x000000ff00ff7812 */ /* 0x000fda000780c0ff */
[----:B------:R-:W-:Y:S05]  /*11c0*/  @!P0 EXIT ;  /* 0x000000000000894d */ /* 0x000fea0003800000 */
[----:B------:R-:W-:Y:S01]  /*11d0*/  ULDC UR4, c[0x0][0x28c] ;  /* 0x0000a30000047ab9 */ /* 0x000fe20000000800 */
[----:B------:R-:W-:Y:S01]  /*11e0*/  LOP3.LUT R59, R19, 0x1, RZ, 0xfc, !PT ;  /* 0x00000001133b7812 */ /* 0x000fe200078efcff */
[----:B------:R-:W-:Y:S01]  /*11f0*/  UIADD3 UR4, UR4, 0x1f, URZ ;  /* 0x0000001f04047890 */ /* 0x000fe2000fffe03f */
[----:B------:R-:W-:Y:S01]  /*1200*/  UMOV UR38, URZ ;  /* 0x0000003f00267c82 */ /* 0x000fe20008000000 */
[----:B------:R-:W-:Y:S02]  /*1210*/  UMOV UR39, URZ ;  /* 0x0000003f00277c82 */ /* 0x000fe40008000000 */
[----:B------:R-:W-:-:S04]  /*1220*/  USHF.R.S32.HI UR5, URZ, 0x1f, UR4 ;  /* 0x0000001f3f057899 */ /* 0x000fc80008011404 */
[----:B------:R-:W-:-:S04]  /*1230*/  ULEA.HI UR5, UR5, UR4, URZ, 0x5 ;  /* 0x0000000405057291 */ /* 0x000fc8000f8f283f */
[----:B------:R-:W-:-:S12]  /*1240*/  USHF.R.S32.HI UR40, URZ, 0x5, UR5 ;  /* 0x000000053f287899 */ /* 0x000fd80008011405 */
.L_x_101:
[----:B------:R-:W-:Y:S01]  /*1250*/  LOP3.LUT R0, R18, 0x80, RZ, 0xc0, !PT ;  /* 0x0000008012007812 */ /* 0x000fe200078ec0ff */
[----:B------:R-:W2:Y:S01]  /*1260*/  S2UR UR7, SR_CgaCtaId ;  /* 0x00000000000779c3 */ /* 0x000ea20000008800 */
[----:B------:R-:W-:Y:S02]  /*1270*/  UMOV UR6, 0x400 ;  /* 0x0000040000067882 */ /* 0x000fe40000000000 */
[----:B------:R-:W-:-:S06]  /*1280*/  SHF.R.U32.HI R0, RZ, 0x7, R0 ;  /* 0x00000007ff007819 */ /* 0x000fcc0000011600 */
[----:B---3--:R-:W3:Y:S01]  /*1290*/  SHFL.IDX PT, R0, R0, RZ, 0x1f ;  /* 0x00001fff00007589 */ /* 0x008ee200000e0000 */
[----:B--2---:R-:W-:Y:S01]  /*12a0*/  ULEA UR6, UR7, UR6, 0x18 ;  /* 0x0000000607067291 */ /* 0x004fe2000f8ec03f */
[----:B---3--:R-:W-:-:S13]  /*12b0*/  R2UR UR4, R0 ;  /* 0x00000000000472ca */ /* 0x008fda00000e0000 */
[----:B------:R-:W-:-:S04]  /*12c0*/  ULEA.HI UR5, UR4, UR4, URZ, 0x1 ;  /* 0x0000000404057291 */ /* 0x000fc8000f8f083f */
[----:B------:R-:W-:-:S04]  /*12d0*/  ULOP3.LUT UR5, UR5, 0x7fffe, URZ, 0xc0, !UPT ;  /* 0x0007fffe05057892 */ /* 0x000fc8000f8ec03f */
[----:B------:R-:W-:-:S03]  /*12e0*/  UIADD3 UR5, UR4, -UR5, URZ ;  /* 0x8000000504057290 */ /* 0x000fc6000fffe03f */
[----:B------:R-:W-:Y:S01]  /*12f0*/  ULDC UR4, c[0x0][0x28c] ;  /* 0x0000a30000047ab9 */ /* 0x000fe20000000800 */
[----:B------:R-:W-:Y:S01]  /*1300*/  ULEA UR5, UR5, UR6, 0xd ;  /* 0x0000000605057291 */ /* 0x000fe2000f8e683f */
[----:B------:R-:W-:-:S03]  /*1310*/  ISETP.LT.AND P0, PT, RZ, UR4, PT ;  /* 0x00000004ff007c0c */ /* 0x000fc6000bf01270 */
[----:B------:R-:W-:-:S04]  /*1320*/  UIADD3 UR5, UR5, 0x180, URZ ;  /* 0x0000018005057890 */ /* 0x000fc8000fffe03f */
[----:B------:R-:W-:-:S04]  /*1330*/  USHF.R.U32.HI UR5, URZ, 0x4, UR5 ;  /* 0x000000043f057899 */ /* 0x000fc80008011605 */
[----:B------:R-:W-:Y:S02]  /*1340*/  ULOP3.LUT UR41, UR5, 0x3fff, URZ, 0xc0, !UPT ;  /* 0x00003fff05297892 */ /* 0x000fe4000f8ec03f */
[----:B-1--45:R-:W-:Y:S10]  /*1350*/  @P0 BRA `(.L_x_18) ;  /* 0x0000000000400947 */ /* 0x032ff40003800000 */
[----:B------:R-:W-:Y:S01]  /*1360*/  MOV R0, 0x0 ;  /* 0x0000000000007802 */ /* 0x000fe20000000f00 */
[----:B------:R-:W-:Y:S01]  /*1370*/  ULDC.64 UR4, c[0x4][0x68] ;  /* 0x01001a0000047ab9 */ /* 0x000fe20000000a00 */
[----:B------:R-:W-:Y:S01]  /*1380*/  ULDC.64 UR6, c[0x4][0x8] ;  /* 0x0100020000067ab9 */ /* 0x000fe20000000a00 */
[----:B01----:R-:W-:Y:S01]  /*1390*/  IMAD.U32 R4, RZ, RZ, UR4 ;  /* 0x00000004ff047e24 */ /* 0x003fe2000f8e00ff */
[----:B------:R0:W1:Y:S01]  /*13a0*/  LDC.64 R14, c[0x4][R0] ;  /* 0x01000000000e7b82 */ /* 0x0000620000000a00 */
[----:B------:R-:W-:Y:S01]  /*13b0*/  IMAD.U32 R5, RZ, RZ, UR5 ;  /* 0x00000005ff057e24 */ /* 0x000fe2000f8e00ff */
[----:B------:R-:W-:Y:S01]  /*13c0*/  ULDC.64 UR4, c[0x4][0x70] ;  /* 0x01001c0000047ab9 */ /* 0x000fe20000000a00 */
[----:B------:R-:W-:Y:S02]  /*13d0*/  IMAD.U32 R10, RZ, RZ, UR6 ;  /* 0x00000006ff0a7e24 */ /* 0x000fe4000f8e00ff */
[----:B------:R-:W-:Y:S02]  /*13e0*/  IMAD.U32 R6, RZ, RZ, UR4 ;  /* 0x00000004ff067e24 */ /* 0x000fe4000f8e00ff */
[----:B------:R-:W-:-:S02]  /*13f0*/  IMAD.U32 R7, RZ, RZ, UR5 ;  /* 0x00000005ff077e24 */ /* 0x000fc4000f8e00ff */
[----:B------:R-:W-:Y:S02]  /*1400*/  IMAD.U32 R11, RZ, RZ, UR7 ;  /* 0x00000007ff0b7e24 */ /* 0x000fe4000f8e00ff */
[----:B------:R-:W-:Y:S02]  /*1410*/  IMAD.MOV.U32 R8, RZ, RZ, 0x1e1 ;  /* 0x000001e1ff087424 */ /* 0x000fe400078e00ff */
[----:B------:R-:W-:Y:S02]  /*1420*/  IMAD.MOV.U32 R12, RZ, RZ, 0x1 ;  /* 0x00000001ff0c7424 */ /* 0x000fe400078e00ff */
[----:B0-----:R-:W-:-:S07]  /*1430*/  IMAD.MOV.U32 R13, RZ, RZ, RZ ;  /* 0x000000ffff0d7224 */ /* 0x001fce00078e00ff */
[----:B------:R-:W-:-:S07]  /*1440*/  LEPC R20, `(.L_x_18) ;  /* 0x000000001014794e */ /* 0x000fce0000000000 */
[----:B-1---5:R-:W-:Y:S05]  /*1450*/  CALL.ABS.NOINC R14 ;  /* 0x000000000e007343 */ /* 0x022fea0003c00000 */
.L_x_18:
[----:B------:R-:W-:-:S13]  /*1460*/  ISETP.NE.AND P0, PT, R59, 0x3, PT ;  /* 0x000000033b00780c */ /* 0x000fda0003f05270 */
[----:B------:R-:W-:Y:S05]  /*1470*/  @!P0 BRA `(.L_x_19) ;  /* 0x0000000000048947 */ /* 0x000fea0003800000 */
[----:B------:R-:W-:Y:S01]  /*1480*/  BPT.TRAP 0x1 ;  /* 0x000000040000795c */ /* 0x000fe20000300000 */
.L_x_19:
[----:B------:R-:W2:Y:S01]  /*1490*/  S2UR UR5, SR_CgaCtaId ;  /* 0x00000000000579c3 */ /* 0x000ea20000008800 */
[----:B------:R-:W-:Y:S01]  /*14a0*/  UMOV UR4, 0x400 ;  /* 0x0000040000047882 */ /* 0x000fe20000000000 */
[----:B------:R-:W-:Y:S02]  /*14b0*/  IMAD.U32 R0, RZ, RZ, UR38 ;  /* 0x00000026ff007e24 */ /* 0x000fe4000f8e00ff */
[----:B------:R-:W-:-:S03]  /*14c0*/  IMAD.U32 R3, RZ, RZ, UR39 ;  /* 0x00000027ff037e24 */ /* 0x000fc6000f8e00ff */
[----:B------:R-:W-:Y:S01]  /*14d0*/  SHF.L.U32 R0, R0, 0x1f, RZ ;  /* 0x0000001f00007819 */ /* 0x000fe200000006ff */
[----:B--2---:R-:W-:-:S06]  /*14e0*/  ULEA UR4, UR5, UR4, 0x18 ;  /* 0x0000000405047291 */ /* 0x004fcc000f8ec03f */
[----:B------:R-:W-:-:S04]  /*14f0*/  IMAD.U32 R6, RZ, RZ, UR4 ;  /* 0x00000004ff067e24 */ /* 0x000fc8000f8e00ff */
[----:B------:R-:W-:-:S04]  /*1500*/  IMAD R3, R3, 0x8, R6 ;  /* 0x0000000803037824 */ /* 0x000fc800078e0206 */
[----:B------:R2:W3:Y:S01]  /*1510*/  SYNCS.PHASECHK.TRANS64.TRYWAIT P1, [R3+URZ], R0 ;  /* 0x00000000030075a7 */ /* 0x0004e2000802017f */
[----:B------:R-:W-:Y:S05]  /*1520*/  @!P0 BRA `(.L_x_20) ;  /* 0x0000000000048947 */ /* 0x000fea0003800000 */
[----:B------:R-:W-:Y:S01]  /*1530*/  BPT.TRAP 0x1 ;  /* 0x000000040000795c */ /* 0x000fe20000300000 */
.L_x_20:
[----:B---3--:R-:W-:Y:S05]  /*1540*/  @P1 BRA `(.L_x_21) ;  /* 0x0000000000081947 */ /* 0x008fea0003800000 */
[----:B------:R-:W3:Y:S02]  /*1550*/  SYNCS.PHASECHK.TRANS64.TRYWAIT P1, [R3+URZ], R0 ;  /* 0x00000000030075a7 */ /* 0x000ee4000802017f */
[----:B---3--:R-:W-:Y:S05]  /*1560*/  @!P1 BRA `(.L_x_22) ;  /* 0x0000004c00209947 */ /* 0x008fea0003800000 */
.L_x_21:
[----:B------:R-:W-:-:S04]  /*1570*/  UISETP.LT.AND UP0, UPT, UR40, 0x1, UPT ;  /* 0x000000012800788c */ /* 0x000fc8000bf01270 */
[----:B------:R-:W-:-:S06]  /*1580*/  USEL UR4, UR40, 0x1, UP0 ;  /* 0x0000000128047887 */ /* 0x000fcc0008000000 */
[----:B--23--:R-:W-:Y:S01]  /*1590*/  IMAD.U32 R0, RZ, RZ, UR4 ;  /* 0x00000004ff007e24 */ /* 0x00cfe2000f8e00ff */
[----:B------:R-:W-:Y:S05]  /*15a0*/  WARPSYNC.ALL ;  /* 0x0000000000007948 */ /* 0x000fea0003800000 */
[----:B------:R-:W-:-:S04]  /*15b0*/  IADD3 R0, -R0, UR40, RZ ;  /* 0x0000002800007c10 */ /* 0x000fc8000fffe1ff */
[----:B------:R-:W-:Y:S02]  /*15c0*/  ISETP.GE.AND P1, PT, R0, 0x1, PT ;  /* 0x000000010000780c */ /* 0x000fe40003f26270 */
[----:B------:R-:W-:Y:S01]  /*15d0*/  R2UR UR4, R6 ;  /* 0x00000000060472ca */ /* 0x000fe200000e0000 */
[----:B------:R-:W-:Y:S01]  /*15e0*/  WARPGROUP.ARRIVE ;  /* 0x00000000000079c5 */ /* 0x000fe20000000000 */
[----:B------:R-:W-:Y:S01]  /*15f0*/  UMOV UR9, 0x40000040 ;  /* 0x4000004000097882 */ /* 0x000fe20000000000 */
[----:B------:R-:W-:-:S10]  /*1600*/  UMOV UR11, 0x40000040 ;  /* 0x40000040000b7882 */ /* 0x000fd40000000000 */
[----:B------:R-:W-:-:S04]  /*1610*/  UIADD3 UR4, UR4, 0x24180, URZ ;  /* 0x0002418004047890 */ /* 0x000fc8000fffe03f */
[----:B------:R-:W-:-:S04]  /*1620*/  USHF.R.U32.HI UR4, URZ, 0x4, UR4 ;  /* 0x000000043f047899 */ /* 0x000fc80008011604 */
[----:B------:R-:W-:Y:S02]  /*1630*/  ULOP3.LUT UR5, UR4, 0x3fff, URZ, 0xc0, !UPT ;  /* 0x00003fff04057892 */ /* 0x000fe4000f8ec03f */
[----:B------:R-:W-:Y:S02]  /*1640*/  ULOP3.LUT UR4, UR41, 0x10000, URZ, 0xfc, !UPT ;  /* 0x0001000029047892 */ /* 0x000fe4000f8efc3f */
[----:B------:R-:W-:Y:S02]  /*1650*/  ULOP3.LUT UR5, UR5, 0x10000, URZ, 0xfc, !UPT ;  /* 0x0001000005057892 */ /* 0x000fe4000f8efc3f */
[----:B------:R-:W-:Y:S02]  /*1660*/  ULEA UR6, UR39, UR4, 0xa ;  /* 0x0000000427067291 */ /* 0x000fe4000f8e503f */
[----:B------:R-:W-:-:S05]  /*1670*/  ULEA UR7, UR39, UR5, 0x9 ;  /* 0x0000000527077291 */ /* 0x000fca000f8e483f */
[----:B------:R-:W-:Y:S02]  /*1680*/  UMOV UR8, UR6 ;  /* 0x0000000600087c82 */ /* 0x000fe40008000000 */
[----:B------:R-:W-:Y:S02]  /*1690*/  UMOV UR10, UR7 ;  /* 0x00000007000a7c82 */ /* 0x000fe40008000000 */
[----:B------:R-:W-:Y:S01]  /*16a0*/  HGMMA.64x64x8.F32.TF32 R24, gdesc[UR8], RZ, !UPT, gsb0 ;  /* 0x04e00000081879f0 */ /* 0x000fe2000c0028ff */
[----:B------:R-:W-:Y:S02]  /*16b0*/  UIADD3 UR8, UR6, 0x2, URZ ;  /* 0x0000000206087890 */ /* 0x000fe4000fffe03f */
[----:B------:R-:W-:Y:S01]  /*16c0*/  UIADD3 UR10, UR7, 0x2, URZ ;  /* 0x00000002070a7890 */ /* 0x000fe2000fffe03f */
[----:B------:R-:W-:Y:S01]  /*16d0*/  UMOV UR9, 0x40000040 ;  /* 0x4000004000097882 */ /* 0x000fe20000000000 */
[----:B------:R-:W-:Y:S01]  /*16e0*/  UMOV UR11, 0x40000040 ;  /* 0x40000040000b7882 */ /* 0x000fe20000000000 */
[----:B------:R-:W-:-:S02]  /*16f0*/  WARPGROUP.DEPBAR.LE gsb0, 0x0 ;  /* 0x00008000000079c5 */ /* 0x000fc40000010000 */
[----:B------:R-:W-:-:S06]  /*1700*/  WARPGROUP.ARRIVE ;  /* 0x00000000000079c5 */ /* 0x000fcc0000000000 */
[----:B------:R-:W-:Y:S01]  /*1710*/  HGMMA.64x64x8.F32.TF32 R24, gdesc[UR8], R24, gsb0 ;  /* 0x04e00000081879f0 */ /* 0x000fe20008002818 */
[----:B------:R-:W-:Y:S02]  /*1720*/  UIADD3 UR8, UR6, 0x4, URZ ;  /* 0x0000000406087890 */ /* 0x000fe4000fffe03f */
[----:B------:R-:W-:Y:S01]  /*1730*/  UIADD3 UR10, UR7, 0x4, URZ ;  /* 0x00000004070a7890 */ /* 0x000fe2000fffe03f */
[----:B------:R-:W-:Y:S01]  /*1740*/  UMOV UR9, 0x40000040 ;  /* 0x4000004000097882 */ /* 0x000fe20000000000 */
[----:B------:R-:W-:Y:S01]  /*1750*/  UMOV UR11, 0x40000040 ;  /* 0x40000040000b7882 */ /* 0x000fe20000000000 */
[----:B------:R-:W-:Y:S02]  /*1760*/  WARPGROUP.DEPBAR.LE gsb0, 0x0 ;  /* 0x00008000000079c5 */ /* 0x000fe40000010000 */
        /* <DEDUP_REMOVED lines=8> */
[----:B------:R-:W-:Y:S03]  /*17f0*/  HGMMA.64x64x8.F32.TF32 R24, gdesc[UR8], R24, gsb0 ;  /* 0x04e00000081879f0 */ /* 0x000fe60008002818 */
[----:B------:R-:W-:Y:S02]  /*1800*/  WARPGROUP.DEPBAR.LE gsb0, 0x0 ;  /* 0x00008000000079c5 */ /* 0x000fe40000010000 */
[----:B------:R-:W-:Y:S05]  /*1810*/  @!P1 BRA `(.L_x_23) ;  /* 0x0000000400249947 */ /* 0x000fea0003800000 */
[----:B------:R-:W-:Y:S02]  /*1820*/  UIADD3 UR6, UR39, 0x1, URZ ;  /* 0x0000000127067890 */ /* 0x000fe4000fffe03f */
[----:B------:R-:W-:Y:S02]  /*1830*/  IMAD.U32 R3, RZ, RZ, UR39 ;  /* 0x00000027ff037e24 */ /* 0x000fe4000f8e00ff */
[----:B------:R-:W-:-:S04]  /*1840*/  UISETP.NE.AND UP0, UPT, UR6, 0x9, UPT ;  /* 0x000000090600788c */ /* 0x000fc8000bf05270 */
[----:B------:R-:W-:Y:S02]  /*1850*/  USEL UR7, URZ, 0x1, UP0 ;  /* 0x000000013f077887 */ /* 0x000fe40008000000 */
[----:B------:R-:W-:Y:S02]  /*1860*/  USEL UR6, UR6, URZ, UP0 ;  /* 0x0000003f06067287 */ /* 0x000fe40008000000 */
[----:B------:R-:W-:-:S06]  /*1870*/  ULOP3.LUT UR7, UR38, UR7, URZ, 0x3c, !UPT ;  /* 0x0000000726077292 */ /* 0x000fcc000f8e3c3f */
[----:B------:R-:W-:-:S07]  /*1880*/  IMAD.U32 R7, RZ, RZ, UR7 ;  /* 0x00000007ff077e24 */ /* 0x000fce000f8e00ff */
.L_x_30:
[----:B------:R-:W-:Y:S05]  /*1890*/  @!P0 BRA `(.L_x_24) ;  /* 0x0000000000048947 */ /* 0x000fea0003800000 */
[----:B------:R-:W-:Y:S01]  /*18a0*/  BPT.TRAP 0x1 ;  /* 0x000000040000795c */ /* 0x000fe20000300000 */
.L_x_24:
[----:B------:R-:W2:Y:S01]  /*18b0*/  S2UR UR8, SR_CgaCtaId ;  /* 0x00000000000879c3 */ /* 0x000ea20000008800 */
[----:B------:R-:W-:Y:S01]  /*18c0*/  UMOV UR7, 0x400 ;  /* 0x0000040000077882 */ /* 0x000fe20000000000 */
[----:B01----:R-:W-:Y:S01]  /*18d0*/  IMAD.U32 R5, RZ, RZ, UR6 ;  /* 0x00000006ff057e24 */ /* 0x003fe2000f8e00ff */
[----:B------:R-:W-:Y:S01]  /*18e0*/  SHF.L.U32 R4, R7, 0x1f, RZ ;  /* 0x0000001f07047819 */ /* 0x000fe200000006ff */
[----:B--2---:R-:W-:-:S06]  /*18f0*/  ULEA UR7, UR8, UR7, 0x18 ;  /* 0x0000000708077291 */ /* 0x004fcc000f8ec03f */
[----:B------:R-:W-:-:S04]  /*1900*/  IMAD.U32 R6, RZ, RZ, UR7 ;  /* 0x00000007ff067e24 */ /* 0x000fc8000f8e00ff */
[----:B------:R-:W-:-:S04]  /*1910*/  IMAD R5, R5, 0x8, R6 ;  /* 0x0000000805057824 */ /* 0x000fc800078e0206 */
[----:B------:R0:W1:Y:S01]  /*1920*/  SYNCS.PHASECHK.TRANS64.TRYWAIT P1, [R5+URZ], R4 ;  /* 0x00000004050075a7 */ /* 0x000062000802017f */
[----:B------:R-:W-:Y:S05]  /*1930*/  @!P0 BRA `(.L_x_25) ;  /* 0x0000000000048947 */ /* 0x000fea0003800000 */
[----:B------:R-:W-:Y:S01]  /*1940*/  BPT.TRAP 0x1 ;  /* 0x000000040000795c */ /* 0x000fe20000300000 */
.L_x_25:
[----:B-1----:R-:W-:Y:S05]  /*1950*/  @P1 BRA `(.L_x_26) ;  /* 0x0000000000081947 */ /* 0x002fea0003800000 */
[----:B------:R-:W1:Y:S02]  /*1960*/  SYNCS.PHASECHK.TRANS64.TRYWAIT P1, [R5+URZ], R4 ;  /* 0x00000004050075a7 */ /* 0x000e64000802017f */
[----:B-1----:R-:W-:Y:S05]  /*1970*/  @!P1 BRA `(.L_x_27) ;  /* 0x0000004800309947 */ /* 0x002fea0003800000 */
.L_x_26:
[----:B------:R-:W-:Y:S01]  /*1980*/  ULEA UR7, UR6, UR4, 0xa ;  /* 0x0000000406077291 */ /* 0x000fe2000f8e503f */
[----:B------:R-:W-:Y:S01]  /*1990*/  WARPGROUP.ARRIVE ;  /* 0x00000000000079c5 */ /* 0x000fe20000000000 */
[----:B------:R-:W-:Y:S01]  /*19a0*/  ULEA UR12, UR6, UR5, 0x9 ;  /* 0x00000005060c7291 */ /* 0x000fe2000f8e483f */
[----:B------:R-:W-:Y:S01]  /*19b0*/  UMOV UR9, 0x40000040 ;  /* 0x4000004000097882 */ /* 0x000fe20000000000 */
[----:B------:R-:W-:-:S03]  /*19c0*/  UMOV UR11, 0x40000040 ;  /* 0x40000040000b7882 */ /* 0x000fc60000000000 */
[----:B------:R-:W-:Y:S02]  /*19d0*/  UMOV UR8, UR7 ;  /* 0x0000000700087c82 */ /* 0x000fe40008000000 */
[----:B------:R-:W-:Y:S02]  /*19e0*/  UMOV UR10, UR12 ;  /* 0x0000000c000a7c82 */ /* 0x000fe40008000000 */
[----:B------:R-:W-:Y:S01]  /*19f0*/  HGMMA.64x64x8.F32.TF32 R24, gdesc[UR8], R24, gsb0 ;  /* 0x04e00000081879f0 */ /* 0x000fe20008002818 */
        /* <DEDUP_REMOVED lines=23> */
[----:B------:R-:W-:Y:S01]  /*1b70*/  BPT.TRAP 0x1 ;  /* 0x000000040000795c */ /* 0x000fe20000300000 */
.L_x_28:
[----:B------:R-:W-:-:S13]  /*1b80*/  ISETP.NE.AND P1, PT, R58, RZ, PT ;  /* 0x000000ff3a00720c */ /* 0x000fda0003f25270 */
[----:B01----:R-:W-:-:S04]  /*1b90*/  @P1 IMAD R4, R3, 0x8, R6 ;  /* 0x0000000803041824 */ /* 0x003fc800078e0206 */
[----:B------:R-:W-:-:S05]  /*1ba0*/  @P1 VIADD R5, R4, 0x48 ;  /* 0x0000004804051836 */ /* 0x000fca0000000000 */
[----:B------:R-:W-:-:S04]  /*1bb0*/  @P1 PRMT R5, R22, 0x654, R5 ;  /* 0x0000065416051816 */ /* 0x000fc80000000005 */
[----:B------:R0:W-:Y:S01]  /*1bc0*/  @P1 SYNCS.ARRIVE.TRANS64.RED.A1T0 RZ, [R5+URZ], RZ ;  /* 0x000000ff05ff19a7 */ /* 0x0001e2000810043f */
[----:B------:R-:W-:-:S13]  /*1bd0*/  ISETP.GT.U32.AND P1, PT, R19, 0x1, PT ;  /* 0x000000011300780c */ /* 0x000fda0003f24070 */
[----:B0-----:R-:W-:Y:S05]  /*1be0*/  @P1 BRA `(.L_x_29) ;  /* 0x0000000000041947 */ /* 0x001fea0003800000 */
[----:B------:R-:W-:Y:S01]  /*1bf0*/  BPT.TRAP 0x1 ;  /* 0x000000040000795c */ /* 0x000fe20000300000 */
.L_x_29:
[----:B------:R-:W-:Y:S01]  /*1c00*/  UIADD3 UR6, UR6, 0x1, URZ ;  /* 0x0000000106067890 */ /* 0x000fe2000fffe03f */
[C---:B------:R-:W-:Y:S01]  /*1c10*/  ISETP.GT.AND P2, PT, R0.reuse, 0x1, PT ;  /* 0x000000010000780c */ /* 0x040fe20003f44270 */
[----:B------:R-:W-:Y:S02]  /*1c20*/  VIADD R3, R3, 0x1 ;  /* 0x0000000103037836 */ /* 0x000fe40000000000 */
[----:B------:R-:W-:Y:S01]  /*1c30*/  UISETP.NE.AND UP0, UPT, UR6, 0x9, UPT ;  /* 0x000000090600788c */ /* 0x000fe2000bf05270 */
[----:B------:R-:W-:Y:S02]  /*1c40*/  VIADD R0, R0, 0xffffffff ;  /* 0xffffffff00007836 */ /* 0x000fe40000000000 */
[C---:B------:R-:W-:Y:S01]  /*1c50*/  ISETP.NE.AND P1, PT, R3.reuse, 0x9, PT ;  /* 0x000000090300780c */ /* 0x040fe20003f25270 */
[----:B------:R-:W-:Y:S02]  /*1c60*/  USEL UR7, URZ, 0x1, UP0 ;  /* 0x000000013f077887 */ /* 0x000fe40008000000 */
[----:B------:R-:W-:Y:S01]  /*1c70*/  USEL UR6, UR6, URZ, UP0 ;  /* 0x0000003f06067287 */ /* 0x000fe20008000000 */
[----:B------:R-:W-:-:S03]  /*1c80*/  SEL R3, R3, RZ, P1 ;  /* 0x000000ff03037207 */ /* 0x000fc60000800000 */
[----:B------:R-:W-:Y:S01]  /*1c90*/  LOP3.LUT R7, R7, UR7, RZ, 0x3c, !PT ;  /* 0x0000000707077c12 */ /* 0x000fe2000f8e3cff */
[----:B------:R-:W-:Y:S07]  /*1ca0*/  @P2 BRA `(.L_x_30) ;  /* 0xfffffff800f82947 */ /* 0x000fee000383ffff */
.L_x_23:
[----:B------:R-:W2:Y:S02]  /*1cb0*/  LDC R0, c[0x0][0x28c] ;  /* 0x0000a300ff007b82 */ /* 0x000ea40000000800 */
[----:B--2---:R-:W-:-:S13]  /*1cc0*/  ISETP.GE.AND P1, PT, R0, 0x1, PT ;  /* 0x000000010000780c */ /* 0x004fda0003f26270 */
[----:B------:R-:W-:Y:S05]  /*1cd0*/  @!P1 BRA `(.L_x_31) ;  /* 0x0000000000509947 */ /* 0x000fea0003800000 */
[----:B------:R-:W-:Y:S05]  /*1ce0*/  @!P0 BRA `(.L_x_32) ;  /* 0x0000000000048947 */ /* 0x000fea0003800000 */
[----:B------:R-:W-:Y:S01]  /*1cf0*/  BPT.TRAP 0x1 ;  /* 0x000000040000795c */ /* 0x000fe20000300000 */
.L_x_32:
[----:B------:R-:W-:Y:S01]  /*1d00*/  ISETP.NE.AND P1, PT, R58, RZ, PT ;  /* 0x000000ff3a00720c */ /* 0x000fe20003f25270 */
[----:B------:R-:W-:Y:S01]  /*1d10*/  BSSY B0, `(.L_x_33) ;  /* 0x000000e000007945 */ /* 0x000fe20003800000 */
[----:B------:R-:W-:-:S11]  /*1d20*/  ISETP.GT.U32.AND P0, PT, R19, 0x1, PT ;  /* 0x000000011300780c */ /* 0x000fd60003f04070 */
[----:B------:R-:W-:Y:S05]  /*1d30*/  @!P1 BRA `(.L_x_34) ;  /* 0x00000000002c9947 */ /* 0x000fea0003800000 */
[----:B------:R-:W-:-:S04]  /*1d40*/  UISETP.LT.AND UP0, UPT, UR40, 0x1, UPT ;  /* 0x000000012800788c */ /* 0x000fc8000bf01270 */
[----:B------:R-:W-:-:S04]  /*1d50*/  USEL UR6, UR40, 0x1, UP0 ;  /* 0x0000000128067887 */ /* 0x000fc80008000000 */
[----:B------:R-:W-:-:S04]  /*1d60*/  UIADD3 UR6, UR39, UR40, -UR6 ;  /* 0x0000002827067290 */ /* 0x000fc8000fffe806 */
[----:B------:R-:W-:-:S04]  /*1d70*/  UIMAD.WIDE.U32 UR4, UR6, 0x38e38e39, URZ ;  /* 0x38e38e39060478a5 */ /* 0x000fc8000f8e003f */
[----:B------:R-:W-:-:S04]  /*1d80*/  USHF.R.U32.HI UR4, URZ, 0x1, UR5 ;  /* 0x000000013f047899 */ /* 0x000fc80008011605 */
[----:B------:R-:W-:-:S06]  /*1d90*/  UIMAD UR6, UR4, -0x9, UR6 ;  /* 0xfffffff7040678a4 */ /* 0x000fcc000f8e0206 */
[----:B------:R-:W-:-:S04]  /*1da0*/  IMAD.U32 R3, RZ, RZ, UR6 ;  /* 0x00000006ff037e24 */ /* 0x000fc8000f8e00ff */
[----:B------:R-:W-:-:S04]  /*1db0*/  IMAD R0, R3, 0x8, R6 ;  /* 0x0000000803007824 */ /* 0x000fc800078e0206 */
[----:B------:R-:W-:-:S05]  /*1dc0*/  VIADD R3, R0, 0x48 ;  /* 0x0000004800037836 */ /* 0x000fca0000000000 */
[----:B------:R-:W-:-:S04]  /*1dd0*/  PRMT R3, R22, 0x654, R3 ;  /* 0x0000065416037816 */ /* 0x000fc80000000003 */
[----:B------:R2:W-:Y:S03]  /*1de0*/  SYNCS.ARRIVE.TRANS64.RED.A1T0 RZ, [R3+URZ], RZ ;  /* 0x000000ff03ff79a7 */ /* 0x0005e6000810043f */
.L_x_34:
[----:B------:R-:W-:Y:S05]  /*1df0*/  BSYNC B0 ;  /* 0x0000000000007941 */ /* 0x000fea0003800000 */
.L_x_33:
[----:B------:R-:W-:Y:S05]  /*1e00*/  @P0 BRA `(.L_x_31) ;  /* 0x0000000000040947 */ /* 0x000fea0003800000 */
[----:B------:R-:W-:Y:S01]  /*1e10*/  BPT.TRAP 0x1 ;  /* 0x000000040000795c */ /* 0x000fe20000300000 */
.L_x_31:
[----:B------:R-:W3:Y:S01]  /*1e20*/  LDC R6, c[0x0][0x288] ;  /* 0x0000a200ff067b82 */ /* 0x000ee20000000800 */
[--C-:B------:R-:W-:Y:S01]  /*1e30*/  SHF.R.U32.HI R0, RZ, 0x2, R18.reuse ;  /* 0x00000002ff007819 */ /* 0x100fe20000011612 */
[----:B------:R-:W-:Y:S01]  /*1e40*/  IMAD.SHL.U32 R61, R61, 0x40, RZ ;  /* 0x000000403d3d7824 */ /* 0x000fe200078e00ff */
[----:B01----:R-:W-:Y:S01]  /*1e50*/  SHF.R.U32.HI R5, RZ, 0x7, R18 ;  /* 0x00000007ff057819 */ /* 0x003fe20000011612 */
[----:B------:R-:W-:Y:S01]  /*1e60*/  UIADD3 UR39, UR40, UR39, URZ ;  /* 0x0000002728277290 */ /* 0x000fe2000fffe03f */
[----:B--2---:R-:W-:Y:S01]  /*1e70*/  LOP3.LUT R3, R0, 0x7, RZ, 0xc0, !PT ;  /* 0x0000000700037812 */ /* 0x004fe200078ec0ff */
[C---:B------:R-:W-:Y:S01]  /*1e80*/  IMAD.SHL.U32 R10, R18.reuse, 0x2, RZ ;  /* 0x00000002120a7824 */ /* 0x040fe200078e00ff */
[----:B------:R-:W-:Y:S01]  /*1e90*/  LOP3.LUT R0, R5, 0x1, RZ, 0xc0, !PT ;  /* 0x0000000105007812 */ /* 0x000fe200078ec0ff */
[----:B------:R-:W-:Y:S01]  /*1ea0*/  UISETP.GT.U32.AND UP0, UPT, UR39, 0x8, UPT ;  /* 0x000000082700788c */ /* 0x000fe2000bf04070 */
[C---:B------:R-:W-:Y:S01]  /*1eb0*/  LOP3.LUT R5, R18.reuse, 0x3, RZ, 0xc0, !PT ;  /* 0x0000000312057812 */ /* 0x040fe200078ec0ff */
[----:B------:R-:W-:Y:S01]  /*1ec0*/  ULDC UR7, c[0x0][0x284] ;  /* 0x0000a10000077ab9 */ /* 0x000fe20000000800 */
[----:B------:R-:W-:Y:S01]  /*1ed0*/  LOP3.LUT R4, R18, 0x60, RZ, 0xc0, !PT ;  /* 0x0000006012047812 */ /* 0x000fe200078ec0ff */
[----:B------:R-:W-:Y:S01]  /*1ee0*/  IMAD.SHL.U32 R8, R0, 0x40, RZ ;  /* 0x0000004000087824 */ /* 0x000fe200078e00ff */
[----:B------:R-:W-:Y:S01]  /*1ef0*/  UISETP.LT.U32.AND UP0, UPT, UR40, 0x9, UP0 ;  /* 0x000000092800788c */ /* 0x000fe20008701070 */
[----:B------:R-:W-:Y:S01]  /*1f00*/  SHF.R.S32.HI R15, RZ, 0x1f, R57 ;  /* 0x0000001fff0f7819 */ /* 0x000fe20000011439 */
[----:B------:R-:W-:Y:S01]  /*1f10*/  UISETP.GE.U32.AND UP1, UPT, UR40, 0x9, UPT ;  /* 0x000000092800788c */ /* 0x000fe2000bf26070 */
[----:B------:R-:W-:Y:S01]  /*1f20*/  SHF.R.U32.HI R4, RZ, 0x1, R4 ;  /* 0x00000001ff047819 */ /* 0x000fe20000011604 */
[----:B------:R-:W-:Y:S01]  /*1f30*/  ULDC.64 UR8, c[0x0][0x5d0] ;  /* 0x0001740000087ab9 */ /* 0x000fe20000000a00 */
[C---:B------:R-:W-:Y:S01]  /*1f40*/  LOP3.LUT R10, R61.reuse, 0x6, R10, 0xf8, !PT ;  /* 0x000000063d0a7812 */ /* 0x040fe200078ef80a */
[----:B------:R-:W-:Y:S01]  /*1f50*/  UIMAD.WIDE.U32 UR4, UR39, 0x38e38e39, URZ ;  /* 0x38e38e39270478a5 */ /* 0x000fe2000f8e003f */
[--C-:B------:R-:W-:Y:S01]  /*1f60*/  IADD3 R7, RZ, -R4, -R3.reuse ;  /* 0x80000004ff077210 */ /* 0x100fe20007ffe803 */
[----:B------:R-:W-:Y:S01]  /*1f70*/  USEL UR6, URZ, 0x1, !UP0 ;  /* 0x000000013f067887 */ /* 0x000fe2000c000000 */
[----:B------:R-:W-:Y:S01]  /*1f80*/  LOP3.LUT R3, R8, 0x40, R3, 0xe2, !PT ;  /* 0x0000004008037812 */ /* 0x000fe200078ee203 */
[C---:B------:R-:W-:Y:S01]  /*1f90*/  IMAD.WIDE R8, R60.reuse, 0x80, RZ ;  /* 0x000000803c087825 */ /* 0x040fe200078e02ff */
[----:B---3--:R-:W-:Y:S01]  /*1fa0*/  ISETP.GE.AND P0, PT, R61, R6, PT ;  /* 0x000000063d00720c */ /* 0x008fe20003f06270 */
[----:B------:R-:W-:Y:S01]  /*1fb0*/  USHF.R.U32.HI UR4, URZ, 0x1, UR5 ;  /* 0x000000013f047899 */ /* 0x000fe20008011605 */
[----:B------:R-:W-:Y:S01]  /*1fc0*/  SHF.R.S32.HI R11, RZ, 0x1f, R10 ;  /* 0x0000001fff0b7819 */ /* 0x000fe2000001140a */
[----:B------:R-:W-:Y:S01]  /*1fd0*/  IMAD R12, R5, -0x2, R6 ;  /* 0xfffffffe050c7824 */ /* 0x000fe200078e0206 */
[----:B------:R-:W-:Y:S01]  /*1fe0*/  ULOP3.LUT UR38, UR38, UR6, URZ, 0x3c, !UPT ;  /* 0x0000000626267292 */ /* 0x000fe2000f8e3c3f */
[----:B------:R-:W-:Y:S01]  /*1ff0*/  IMAD.SHL.U32 R5, R60, 0x80, RZ ;  /* 0x000000803c057824 */ /* 0x000fe200078e00ff */
[----:B------:R-:W-:Y:S01]  /*2000*/  LOP3.LUT R73, R8, R3, R4, 0xfe, !PT ;  /* 0x0000000308497212 */ /* 0x000fe200078efe04 */
[----:B------:R-:W-:Y:S01]  /*2010*/  IMAD R6, R15, UR8, RZ ;  /* 0x000000080f067c24 */ /* 0x000fe2000f8e02ff */
[----:B------:R-:W-:Y:S01]  /*2020*/  UIMAD UR39, UR4, -0x9, UR39 ;  /* 0xfffffff7042778a4 */ /* 0x000fe2000f8e0227 */
[----:B------:R-:W-:Y:S01]  /*2030*/  IMAD R0, R0, -0x40, R7 ;  /* 0xffffffc000007824 */ /* 0x000fe200078e0207 */
[----:B------:R-:W-:Y:S01]  /*2040*/  ISETP.GE.OR P0, PT, R5, UR7, P0 ;  /* 0x0000000705007c0c */ /* 0x000fe20008706670 */
[C---:B------:R-:W-:Y:S01]  /*2050*/  IMAD R13, R57.reuse, UR9, R6 ;  /* 0x00000009390d7c24 */ /* 0x040fe2000f8e0206 */
[----:B------:R-:W-:Y:S01]  /*2060*/  @UP1 ULOP3.LUT UR38, UR38, 0x1, UR4, 0x78, !UPT ;  /* 0x0000000126261892 */ /* 0x000fe2000f8e7804 */
[----:B------:R-:W-:Y:S01]  /*2070*/  IMAD.WIDE.U32 R6, R57, UR8, R10 ;  /* 0x0000000839067c25 */ /* 0x000fe2000f8e000a */
[----:B------:R-:W-:-:S03]  /*2080*/  IADD3 R3, -R5, UR7, R0 ;  /* 0x0000000705037c10 */ /* 0x000fc6000fffe100 */
[----:B------:R-:W-:Y:S02]  /*2090*/  IMAD.IADD R7, R7, 0x1, R13 ;  /* 0x0000000107077824 */ /* 0x000fe400078e020d */
[----:B------:R-:W-:Y:S02]  /*20a0*/  IMAD.IADD R4, R12, 0x1, -R61 ;  /* 0x000000010c047824 */ /* 0x000fe400078e0a3d */
[----:B------:R-:W-:Y:S02]  /*20b0*/  IMAD.MOV.U32 R0, RZ, RZ, -0x1 ;  /* 0xffffffffff007424 */ /* 0x000fe400078e00ff */
[----:B------:R-:W-:Y:S05]  /*20c0*/  @P0 BRA `(.L_x_35) ;  /* 0x0000002000800947 */ /* 0x000fea0003800000 */
[----:B------:R-:W0:Y:S01]  /*20d0*/  LDC.64 R66, c[0x0][0x5c8] ;  /* 0x00017200ff427b82 */ /* 0x000e220000000a00 */
[----:B-----5:R-:W-:Y:S01]  /*20e0*/  FSETP.NEU.AND P0, PT, R56, RZ, PT ;  /* 0x000000ff3800720b */ /* 0x020fe20003f0d000 */
[----:B------:R-:W-:Y:S01]  /*20f0*/  BSSY B0, `(.L_x_35) ;  /* 0x000021d000007945 */ /* 0x000fe20003800000 */
[----:B------:R-:W-:-:S04]  /*2100*/  ISETP.GT.AND P3, PT, R4, RZ, PT ;  /* 0x000000ff0400720c */ /* 0x000fc80003f64270 */
[----:B------:R-:W-:Y:S01]  /*2110*/  ISETP.GT.AND P2, PT, R3, RZ, P3 ;  /* 0x000000ff0300720c */ /* 0x000fe20001f44270 */
[-C--:B0-----:R-:W-:Y:S02]  /*2120*/  IMAD R12, R9, R66.reuse, RZ ;  /* 0x00000042090c7224 */ /* 0x081fe400078e02ff */
[----:B------:R-:W-:-:S04]  /*2130*/  IMAD.WIDE.U32 R60, R73, R66, R6 ;  /* 0x00000042493c7225 */ /* 0x000fc800078e0006 */
[----:B------:R-:W-:-:S04]  /*2140*/  IMAD R5, R73, R67, R12 ;  /* 0x0000004349057224 */ /* 0x000fc800078e020c */
[----:B------:R-:W-:Y:S01]  /*2150*/  IMAD.IADD R75, R61, 0x1, R5 ;  /* 0x000000013d4b7824 */ /* 0x000fe200078e0205 */
[----:B------:R-:W-:Y:S06]  /*2160*/  @!P0 BRA `(.L_x_36) ;  /* 0x0000001400dc8947 */ /* 0x000fec0003800000 */
[----:B------:R-:W0:Y:S01]  /*2170*/  LDC.64 R64, c[0x0][0x5b8] ;  /* 0x00016e00ff407b82 */ /* 0x000e220000000a00 */
[----:B------:R-:W-:-:S07]  /*2180*/  ULDC.64 UR4, c[0x0][0x5c0] ;  /* 0x0001700000047ab9 */ /* 0x000fce0000000a00 */
[----:B------:R-:W1:Y:S08]  /*2190*/  LDC.64 R68, c[0x0][0x5b0] ;  /* 0x00016c00ff447b82 */ /* 0x000e700000000a00 */
[----:B------:R-:W2:Y:S01]  /*21a0*/  LDC.64 R70, c[0x0][0x5a8] ;  /* 0x00016a00ff467b82 */ /* 0x000ea20000000a00 */
[-C--:B0-----:R-:W-:Y:S02]  /*21b0*/  IMAD R6, R15, R64.reuse, RZ ;  /* 0x000000400f067224 */ /* 0x081fe400078e02ff */
[----:B------:R-:W-:-:S04]  /*21c0*/  IMAD.WIDE.U32 R62, R57, R64, R10 ;  /* 0x00000040393e7225 */ /* 0x000fc800078e000a */
[----:B------:R-:W-:Y:S02]  /*21d0*/  IMAD R61, R57, R65, R6 ;  /* 0x00000041393d7224 */ /* 0x000fe400078e0206 */
[-C--:B-1----:R-:W-:Y:S02]  /*21e0*/  IMAD R8, R9, R68.reuse, RZ ;  /* 0x0000004409087224 */ /* 0x082fe400078e02ff */
[----:B------:R-:W-:Y:S02]  /*21f0*/  IMAD.IADD R13, R63, 0x1, R61 ;  /* 0x000000013f0d7824 */ /* 0x000fe400078e023d */
[----:B------:R-:W-:Y:S02]  /*2200*/  IMAD.MOV.U32 R12, RZ, RZ, R62 ;  /* 0x000000ffff0c7224 */ /* 0x000fe400078e003e */
[C---:B------:R-:W-:Y:S02]  /*2210*/  IMAD R65, R73.reuse, R69, R8 ;  /* 0x0000004549417224 */ /* 0x040fe400078e0208 */
[----:B------:R-:W-:-:S04]  /*2220*/  IMAD.WIDE.U32 R6, R73, R68, R12 ;  /* 0x0000004449067225 */ /* 0x000fc800078e000c */
[----:B------:R-:W-:Y:S01]  /*2230*/  IMAD.IADD R5, R7, 0x1, R65 ;  /* 0x0000000107057824 */ /* 0x000fe200078e0241 */
[----:B--2---:R-:W-:-:S04]  /*2240*/  LEA R14, P0, R6, R70, 0x2 ;  /* 0x00000046060e7211 */ /* 0x004fc800078010ff */
[----:B------:R-:W-:-:S05]  /*2250*/  LEA.HI.X R15, R6, R71, R5, 0x2, P0 ;  /* 0x00000047060f7211 */ /* 0x000fca00000f1405 */
[----:B------:R0:W2:Y:S01]  /*2260*/  @P2 LDG.E.LTC128B R5, desc[UR36][R14.64] ;  /* 0x000000240e052981 */ /* 0x0000a2000c1e1920 */
[----:B------:R-:W-:Y:S01]  /*2270*/  LEA R8, P1, R60, UR4, 0x2 ;  /* 0x000000043c087c11 */ /* 0x000fe2000f8210ff */
[----:B------:R-:W-:Y:S01]  /*2280*/  IMAD.WIDE.U32 R6, R73, R68, R10 ;  /* 0x0000004449067225 */ /* 0x000fe200078e000a */
[----:B------:R-:W-:Y:S01]  /*2290*/  ISETP.GT.AND P0, PT, R4, 0x1, PT ;  /* 0x000000010400780c */ /* 0x000fe20003f04270 */
[----:B------:R-:W-:Y:S02]  /*22a0*/  BSSY B1, `(.L_x_37) ;  /* 0x0000012000017945 */ /* 0x000fe40003800000 */
[----:B------:R-:W-:Y:S02]  /*22b0*/  IMAD.IADD R7, R65, 0x1, R7 ;  /* 0x0000000141077824 */ /* 0x000fe400078e0207 */
[----:B------:R-:W-:Y:S01]  /*22c0*/  IMAD.WIDE.U32 R20, R57, R64, R6 ;  /* 0x0000004039147225 */ /* 0x000fe200078e0006 */
[----:B0-----:R-:W-:-:S03]  /*22d0*/  SHF.L.U64.HI R15, R68, 0x3, R69 ;  /* 0x00000003440f7819 */ /* 0x001fc60000010245 */
[----:B------:R-:W-:Y:S01]  /*22e0*/  IMAD.IADD R7, R61, 0x1, R21 ;  /* 0x000000013d077824 */ /* 0x000fe200078e0215 */
[----:B------:R-:W-:Y:S01]  /*22f0*/  LEA R6, P4, R20, R70, 0x2 ;  /* 0x0000004614067211 */ /* 0x000fe200078810ff */
[----:B------:R-:W-:-:S03]  /*2300*/  IMAD.SHL.U32 R14, R68, 0x8, RZ ;  /* 0x00000008440e7824 */ /* 0x000fc600078e00ff */
[----:B------:R-:W-:Y:S01]  /*2310*/  LEA.HI.X R7, R20, R71, R7, 0x2, P4 ;  /* 0x0000004714077211 */ /* 0x000fe200020f1407 */
[----:B------:R-:W-:Y:S01]  /*2320*/  IMAD.WIDE.U32 R20, R73, R68, R14 ;  /* 0x0000004449147225 */ /* 0x000fe200078e000e */
[----:B--2---:R-:W-:-:S05]  /*2330*/  LOP3.LUT R9, R5, 0xffffe000, RZ, 0xc0, !PT ;  /* 0xffffe00005097812 */ /* 0x004fca00078ec0ff */
[----:B------:R-:W-:-:S04]  /*2340*/  FMUL R9, R9, R56 ;  /* 0x0000003809097220 */ /* 0x000fc80000400000 */
[----:B------:R-:W-:Y:S01]  /*2350*/  FFMA R77, R24, R23, R9 ;  /* 0x00000017184d7223 */ /* 0x000fe20000000009 */
[----:B------:R-:W-:Y:S02]  /*2360*/  LEA.HI.X R9, R60, UR5, R75, 0x2, P1 ;  /* 0x000000053c097c11 */ /* 0x000fe400088f144b */
[----:B------:R-:W-:Y:S02]  /*2370*/  ISETP.GT.AND P1, PT, R3, RZ, P0 ;  /* 0x000000ff0300720c */ /* 0x000fe40000724270 */
[----:B------:R-:W-:-:S05]  /*2380*/  F2FP.TF32.F32.PACK_B R77, R77 ;  /* 0x0000004dff4d723e */ /* 0x000fca00024050ff */
[----:B------:R0:W-:Y:S06]  /*2390*/  @P2 STG.E desc[UR36][R8.64], R77 ;  /* 0x0000004d08002986 */ /* 0x0001ec000c101924 */
[----:B------:R-:W-:Y:S05]  /*23a0*/  @!P1 BRA `(.L_x_38) ;  /* 0x0000000000049947 */ /* 0x000fea0003800000 */
[----:B------:R1:W5:Y:S02]  /*23b0*/  LDG.E.LTC128B R5, desc[UR36][R6.64+0x4] ;  /* 0x0000042406057981 */ /* 0x000364000c1e1920 */
.L_x_38:
[----:B------:R-:W-:Y:S05]  /*23c0*/  BSYNC B1 ;  /* 0x0000000000017941 */ /* 0x000fea0003800000 */
.L_x_37:
[----:B-----5:R-:W-:Y:S01]  /*23d0*/  LOP3.LUT R15, R5, 0xffffe000, RZ, 0xc0, !PT ;  /* 0xffffe000050f7812 */ /* 0x020fe200078ec0ff */
[----:B------:R-:W-:Y:S01]  /*23e0*/  IMAD.IADD R65, R65, 0x1, R21 ;  /* 0x0000000141417824 */ /* 0x000fe200078e0215 */
[----:B------:R-:W-:Y:S01]  /*23f0*/  IADD3 R62, P2, R62, R20, RZ ;  /* 0x000000143e3e7210 */ /* 0x000fe20007f5e0ff */
[----:B------:R-:W-:Y:S01]  /*2400*/  IMAD.MOV.U32 R24, RZ, RZ, R5 ;  /* 0x000000ffff187224 */ /* 0x000fe200078e0005 */
[----:B------:R-:W-:Y:S01]  /*2410*/  ISETP.GT.AND P3, PT, R3, 0x8, P3 ;  /* 0x000000080300780c */ /* 0x000fe20001f64270 */
[----:B------:R-:W-:Y:S02]  /*2420*/  FMUL R12, R15, R56 ;  /* 0x000000380f0c7220 */ /* 0x000fe40000400000 */
[----:B------:R-:W-:Y:S01]  /*2430*/  IMAD.X R13, R65, 0x1, R13, P2 ;  /* 0x00000001410d7824 */ /* 0x000fe200010e060d */
[----:B------:R-:W-:Y:S01]  /*2440*/  LEA R14, P2, R62, R70, 0x2 ;  /* 0x000000463e0e7211 */ /* 0x000fe200078410ff */
[----:B------:R-:W-:-:S03]  /*2450*/  FFMA R25, R25, R23, R12 ;  /* 0x0000001719197223 */ /* 0x000fc6000000000c */
[----:B------:R-:W-:Y:S02]  /*2460*/  LEA.HI.X R15, R62, R71, R13, 0x2, P2 ;  /* 0x000000473e0f7211 */ /* 0x000fe400010f140d */
[----:B------:R-:W-:-:S05]  /*2470*/  F2FP.TF32.F32.PACK_B R25, R25 ;  /* 0x00000019ff19723e */ /* 0x000fca00024050ff */
[----:B------:R2:W-:Y:S04]  /*2480*/  @P1 STG.E desc[UR36][R8.64+0x4], R25 ;  /* 0x0000041908001986 */ /* 0x0005e8000c101924 */
[----:B------:R-:W3:Y:S01]  /*2490*/  @P3 LDG.E.LTC128B R24, desc[UR36][R14.64] ;  /* 0x000000240e183981 */ /* 0x000ee2000c1e1920 */
[----:B------:R-:W-:Y:S01]  /*24a0*/  IADD3 R20, P1, R10, R20, RZ ;  /* 0x000000140a147210 */ /* 0x000fe20007f3e0ff */
[----:B------:R-:W-:Y:S01]  /*24b0*/  BSSY B1, `(.L_x_39) ;  /* 0x0000011000017945 */ /* 0x000fe20003800000 */
[----:B------:R-:W-:-:S03]  /*24c0*/  ISETP.GT.AND P0, PT, R3, 0x8, P0 ;  /* 0x000000080300780c */ /* 0x000fc60000704270 */
[----:B------:R-:W-:Y:S01]  /*24d0*/  IMAD.X R21, R11, 0x1, R65, P1 ;  /* 0x000000010b157824 */ /* 0x000fe200008e0641 */
[C---:B------:R-:W-:Y:S02]  /*24e0*/  SHF.L.U64.HI R11, R66.reuse, 0x5, R67 ;  /* 0x00000005420b7819 */ /* 0x040fe40000010243 */
[----:B------:R-:W-:Y:S01]  /*24f0*/  LEA R12, P1, R66, R8, 0x5 ;  /* 0x00000008420c7211 */ /* 0x000fe200078228ff */
[----:B------:R-:W-:-:S04]  /*2500*/  IMAD.WIDE.U32 R20, R57, R64, R20 ;  /* 0x0000004039147225 */ /* 0x000fc800078e0014 */
[----:B------:R-:W-:Y:S01]  /*2510*/  IMAD.X R13, R11, 0x1, R9, P1 ;  /* 0x000000010b0d7824 */ /* 0x000fe200008e0609 */
[----:B------:R-:W-:Y:S02]  /*2520*/  LEA R10, P2, R20, R70, 0x2 ;  /* 0x00000046140a7211 */ /* 0x000fe400078410ff */
[----:B---3--:R-:W-:-:S05]  /*2530*/  LOP3.LUT R5, R24, 0xffffe000, RZ, 0xc0, !PT ;  /* 0xffffe00018057812 */ /* 0x008fca00078ec0ff */
[----:B------:R-:W-:-:S04]  /*2540*/  FMUL R5, R5, R56 ;  /* 0x0000003805057220 */ /* 0x000fc80000400000 */
[----:B------:R-:W-:Y:S01]  /*2550*/  FFMA R57, R26, R23, R5 ;  /* 0x000000171a397223 */ /* 0x000fe20000000005 */
[----:B------:R-:W-:-:S04]  /*2560*/  IMAD.IADD R5, R61, 0x1, R21 ;  /* 0x000000013d057824 */ /* 0x000fc800078e0215 */
[----:B------:R-:W-:Y:S02]  /*2570*/  F2FP.TF32.F32.PACK_B R57, R57 ;  /* 0x00000039ff39723e */ /* 0x000fe400024050ff */
[----:B------:R-:W-:-:S03]  /*2580*/  LEA.HI.X R11, R20, R71, R5, 0x2, P2 ;  /* 0x00000047140b7211 */ /* 0x000fc600010f1405 */
[----:B------:R2:W-:Y:S01]  /*2590*/  @P3 STG.E desc[UR36][R12.64], R57 ;  /* 0x000000390c003986 */ /* 0x0005e2000c101924 */
[----:B------:R-:W-:Y:S05]  /*25a0*/  @!P0 BRA `(.L_x_40) ;  /* 0x0000000000048947 */ /* 0x000fea0003800000 */
[----:B------:R3:W5:Y:S02]  /*25b0*/  LDG.E.LTC128B R24, desc[UR36][R10.64+0x4] ;  /* 0x000004240a187981 */ /* 0x000764000c1e1920 */
.L_x_40:
[----:B------:R-:W-:Y:S05]  /*25c0*/  BSYNC B1 ;  /* 0x0000000000017941 */ /* 0x000fea0003800000 */
.L_x_39:
[----:B-----5:R-:W-:Y:S01]  /*25d0*/  LOP3.LUT R5, R24, 0xffffe000, RZ, 0xc0, !PT ;  /* 0xffffe00018057812 */ /* 0x020fe200078ec0ff */
[----:B------:R-:W-:Y:S01]  /*25e0*/  BSSY B1, `(.L_x_41) ;  /* 0x0000009000017945 */ /* 0x000fe20003800000 */
[----:B------:R-:W-:-:S03]  /*25f0*/  ISETP.GT.AND P1, PT, R4, 0x8, PT ;  /* 0x000000080400780c */ /* 0x000fc60003f24270 */
[----:B------:R-:W-:Y:S01]  /*2600*/  FMUL R14, R5, R56 ;  /* 0x00000038050e7220 */ /* 0x000fe20000400000 */
[----:B------:R-:W-:-:S03]  /*2610*/  ISETP.GT.AND P2, PT, R3, RZ, P1 ;  /* 0x000000ff0300720c */ /* 0x000fc60000f44270 */
[----:B------:R-:W-:-:S05]  /*2620*/  FFMA R27, R27, R23, R14 ;  /* 0x000000171b1b7223 */ /* 0x000fca000000000e */
[----:B------:R-:W-:-:S05]  /*2630*/  F2FP.TF32.F32.PACK_B R27, R27 ;  /* 0x0000001bff1b723e */ /* 0x000fca00024050ff */
[----:B------:R4:W-:Y:S01]  /*2640*/  @P0 STG.E desc[UR36][R12.64+0x4], R27 ;  /* 0x0000041b0c000986 */ /* 0x0009e2000c101924 */
[----:B------:R-:W-:Y:S05]  /*2650*/  @!P2 BRA `(.L_x_42) ;  /* 0x000000000004a947 */ /* 0x000fea0003800000 */
[----:B------:R0:W5:Y:S02]  /*2660*/  LDG.E.LTC128B R24, desc[UR36][R6.64+0x20] ;  /* 0x0000202406187981 */ /* 0x000164000c1e1920 */
.L_x_42:
[----:B------:R-:W-:Y:S05]  /*2670*/  BSYNC B1 ;  /* 0x0000000000017941 */ /* 0x000fea0003800000 */
.L_x_41:
        /* <DEDUP_REMOVED lines=10> */
.L_x_44:
[----:B------:R-:W-:Y:S05]  /*2720*/  BSYNC B1 ;  /* 0x0000000000017941 */ /* 0x000fea0003800000 */
.L_x_43:
[----:B0----5:R-:W-:Y:S01]  /*2730*/  LOP3.LUT R5, R24, 0xffffe000, RZ, 0xc0, !PT ;  /* 0xffffe00018057812 */ /* 0x021fe200078ec0ff */
[----:B------:R-:W-:Y:S01]  /*2740*/  BSSY B1, `(.L_x_45) ;  /* 0x0000008000017945 */ /* 0x000fe20003800000 */
[----:B------:R-:W-:-:S03]  /*2750*/  ISETP.GT.AND P1, PT, R3, 0x8, P1 ;  /* 0x000000080300780c */ /* 0x000fc60000f24270 */
[----:B------:R-:W-:-:S04]  /*2760*/  FMUL R14, R5, R56 ;  /* 0x00000038050e7220 */ /* 0x000fc80000400000 */
[----:B------:R-:W-:-:S05]  /*2770*/  FFMA R29, R29, R23, R14 ;  /* 0x000000171d1d7223 */ /* 0x000fca000000000e */
[----:B------:R-:W-:-:S05]  /*2780*/  F2FP.TF32.F32.PACK_B R29, R29 ;  /* 0x0000001dff1d723e */ /* 0x000fca00024050ff */
[----:B------:R0:W-:Y:S01]  /*2790*/  @P3 STG.E desc[UR36][R8.64+0x24], R29 ;  /* 0x0000241d08003986 */ /* 0x0001e2000c101924 */
[----:B------:R-:W-:Y:S05]  /*27a0*/  @!P1 BRA `(.L_x_46) ;  /* 0x0000000000049947 */ /* 0x000fea0003800000 */
[----:B------:R0:W5:Y:S02]  /*27b0*/  LDG.E.LTC128B R24, desc[UR36][R10.64+0x20] ;  /* 0x000020240a187981 */ /* 0x000164000c1e1920 */
.L_x_46:
[----:B------:R-:W-:Y:S05]  /*27c0*/  BSYNC B1 ;  /* 0x0000000000017941 */ /* 0x000fea0003800000 */
.L_x_45:
[----:B-----5:R-:W-:Y:S01]  /*27d0*/  LOP3.LUT R5, R24, 0xffffe000, RZ, 0xc0, !PT ;  /* 0xffffe00018057812 */ /* 0x020fe200078ec0ff */
        /* <DEDUP_REMOVED lines=8> */
.L_x_48:
[----:B------:R-:W-:Y:S05]  /*2860*/  BSYNC B1 ;  /* 0x0000000000017941 */ /* 0x000fea0003800000 */
.L_x_47:
[----:B0----5:R-:W-:Y:S01]  /*2870*/  LOP3.LUT R5, R24, 0xffffe000, RZ, 0xc0, !PT ;  /* 0xffffe00018057812 */ /* 0x021fe200078ec0ff */
        /* <DEDUP_REMOVED lines=9> */
.L_x_50:
[----:B------:R-:W-:Y:S05]  /*2910*/  BSYNC B1 ;  /* 0x0000000000017941 */ /* 0x000fea0003800000 */
.L_x_49:
        /* <DEDUP_REMOVED lines=10> */
.L_x_52:
[----:B------:R-:W-:Y:S05]  /*29c0*/  BSYNC B1 ;  /* 0x0000000000017941 */ /* 0x000fea0003800000 */
.L_x_51:
        /* <DEDUP_REMOVED lines=9> */
.L_x_54:
[----:B------:R-:W-:Y:S05]  /*2a60*/  BSYNC B1 ;  /* 0x0000000000017941 */ /* 0x000fea0003800000 */
.L_x_53:
        /* <DEDUP_REMOVED lines=9> */
.L_x_56:
[----:B------:R-:W-:Y:S05]  /*2b00*/  BSYNC B1 ;  /* 0x0000000000017941 */ /* 0x000fea0003800000 */
.L_x_55:
        /* <DEDUP_REMOVED lines=10> */
.L_x_58:
[----:B------:R-:W-:Y:S05]  /*2bb0*/  BSYNC B1 ;  /* 0x0000000000017941 */ /* 0x000fea0003800000 */
.L_x_57:
        /* <DEDUP_REMOVED lines=10> */
.L_x_60:
[----:B------:R-:W-:Y:S05]  /*2c60*/  BSYNC B1 ;  /* 0x0000000000017941 */ /* 0x000fea0003800000 */
.L_x_59:
        /* <DEDUP_REMOVED lines=9> */
.L_x_62:
[----:B------:R-:W-:Y:S05]  /*2d00*/  BSYNC B1 ;  /* 0x0000000000017941 */ /* 0x000fea0003800000 */
.L_x_61:
        /* <DEDUP_REMOVED lines=9> */
.L_x_64:
[----:B------:R-:W-:Y:S05]  /*2da0*/  BSYNC B1 ;  /* 0x0000000000017941 */ /* 0x000fea0003800000 */
.L_x_63:
        /* <DEDUP_REMOVED lines=10> */
.L_x_66:
[----:B------:R-:W-:Y:S05]  /*2e50*/  BSYNC B1 ;  /* 0x0000000000017941 */ /* 0x000fea0003800000 */
.L_x_65:
        /* <DEDUP_REMOVED lines=10> */
.L_x_68:
[----:B------:R-:W-:Y:S05]  /*2f00*/  BSYNC B1 ;  /* 0x0000000000017941 */ /* 0x000fea0003800000 */
.L_x_67:
        /* <DEDUP_REMOVED lines=9> */
.L_x_70:
[----:B------:R-:W-:Y:S05]  /*2fa0*/  BSYNC B1 ;  /* 0x0000000000017941 */ /* 0x000fea0003800000 */
.L_x_69:
        /* <DEDUP_REMOVED lines=9> */
.L_x_72:
[----:B------:R-:W-:Y:S05]  /*3040*/  BSYNC B1 ;  /* 0x0000000000017941 */ /* 0x000fea0003800000 */
.L_x_71:
        /* <DEDUP_REMOVED lines=10> */
.L_x_74:
[----:B------:R-:W-:Y:S05]  /*30f0*/  BSYNC B1 ;  /* 0x0000000000017941 */ /* 0x000fea0003800000 */
.L_x_73:
        /* <DEDUP_REMOVED lines=10> */
.L_x_76:
[----:B------:R-:W-:Y:S05]  /*31a0*/  BSYNC B1 ;  /* 0x0000000000017941 */ /* 0x000fea0003800000 */
.L_x_75:
        /* <DEDUP_REMOVED lines=9> */
.L_x_78:
[----:B------:R-:W-:Y:S05]  /*3240*/  BSYNC B1 ;  /* 0x0000000000017941 */ /* 0x000fea0003800000 */
.L_x_77:
        /* <DEDUP_REMOVED lines=9> */
.L_x_80:
[----:B------:R-:W-:Y:S05]  /*32e0*/  BSYNC B1 ;  /* 0x0000000000017941 */ /* 0x000fea0003800000 */
.L_x_79:
        /* <DEDUP_REMOVED lines=10> */
.L_x_82:
[----:B------:R-:W-:Y:S05]  /*3390*/  BSYNC B1 ;  /* 0x0000000000017941 */ /* 0x000fea0003800000 */
.L_x_81:
        /* <DEDUP_REMOVED lines=10> */
.L_x_84:
[----:B------:R-:W-:Y:S05]  /*3440*/  BSYNC B1 ;  /* 0x0000000000017941 */ /* 0x000fea0003800000 */
.L_x_83:
        /* <DEDUP_REMOVED lines=9> */
.L_x_86:
[----:B------:R-:W-:Y:S05]  /*34e0*/  BSYNC B1 ;  /* 0x0000000000017941 */ /* 0x000fea0003800000 */
.L_x_85:
        /* <DEDUP_REMOVED lines=9> */
.L_x_88:
[----:B------:R-:W-:Y:S05]  /*3580*/  BSYNC B1 ;  /* 0x0000000000017941 */ /* 0x000fea0003800000 */
.L_x_87:
        /* <DEDUP_REMOVED lines=10> */
.L_x_90:
[----:B------:R-:W-:Y:S05]  /*3630*/  BSYNC B1 ;  /* 0x0000000000017941 */ /* 0x000fea0003800000 */
.L_x_89:
[----:B-----5:R-:W-:Y:S01]  /*3640*/  LOP3.LUT R5, R24, 0xffffe000, RZ, 0xc0, !PT ;  /* 0xffffe00018057812 */ /* 0x020fe200078ec0ff */
[----:B------:R-:W-:Y:S01]  /*3650*/  BSSY B1, `(.L_x_91) ;  /* 0x000000b000017945 */ /* 0x000fe20003800000 */
[----:B------:R-:W-:Y:S01]  /*3660*/  ISETP.GT.AND P0, PT, R4, 0x39, PT ;  /* 0x000000390400780c */ /* 0x000fe20003f04270 */
[----:B------:R-:W-:Y:S02]  /*3670*/  @P2 IMAD.MOV.U32 R4, RZ, RZ, R8 ;  /* 0x000000ffff042224 */ /* 0x000fe400078e0008 */
[----:B------:R-:W-:Y:S01]  /*3680*/  FMUL R5, R5, R56 ;  /* 0x0000003805057220 */ /* 0x000fe20000400000 */
[----:B------:R-:W-:-:S03]  /*3690*/  ISETP.GT.AND P3, PT, R3, RZ, P0 ;  /* 0x000000ff0300720c */ /* 0x000fc60000764270 */
[----:B------:R-:W-:Y:S01]  /*36a0*/  FFMA R15, R52, R23, R5 ;  /* 0x00000017340f7223 */ /* 0x000fe20000000005 */
[----:B------:R-:W-:-:S04]  /*36b0*/  @P2 IMAD.MOV.U32 R5, RZ, RZ, R9 ;  /* 0x000000ffff052224 */ /* 0x000fc800078e0009 */
[----:B------:R-:W-:-:S05]  /*36c0*/  F2FP.TF32.F32.PACK_B R15, R15 ;  /* 0x0000000fff0f723e */ /* 0x000fca00024050ff */
[----:B------:R0:W-:Y:S01]  /*36d0*/  @P2 STG.E desc[UR36][R4.64+0xe0], R15 ;  /* 0x0000e00f04002986 */ /* 0x0001e2000c101924 */
[----:B------:R-:W-:Y:S05]  /*36e0*/  @!P3 BRA `(.L_x_92) ;  /* 0x000000000004b947 */ /* 0x000fea0003800000 */
[----:B------:R0:W5:Y:S02]  /*36f0*/  LDG.E.LTC128B R24, desc[UR36][R6.64+0xe4] ;  /* 0x0000e42406187981 */ /* 0x000164000c1e1920 */
.L_x_92:
[----:B------:R-:W-:Y:S05]  /*3700*/  BSYNC B1 ;  /* 0x0000000000017941 */ /* 0x000fea0003800000 */
.L_x_91:
        /* <DEDUP_REMOVED lines=9> */
.L_x_94:
[----:B------:R-:W-:Y:S05]  /*37a0*/  BSYNC B1 ;  /* 0x0000000000017941 */ /* 0x000fea0003800000 */
.L_x_93:
[----:B-----5:R-:W-:Y:S01]  /*37b0*/  LOP3.LUT R5, R24, 0xffffe000, RZ, 0xc0, !PT ;  /* 0xffffe00018057812 */ /* 0x020fe200078ec0ff */
[----:B------:R-:W-:Y:S01]  /*37c0*/  @P1 IMAD.MOV.U32 R4, RZ, RZ, R12 ;  /* 0x000000ffff041224 */ /* 0x000fe200078e000c */
[----:B------:R-:W-:Y:S01]  /*37d0*/  ISETP.GT.AND P0, PT, R3, 0x8, P0 ;  /* 0x000000080300780c */ /* 0x000fe20000704270 */
[----:B------:R-:W-:Y:S02]  /*37e0*/  BSSY B1, `(.L_x_95) ;  /* 0x0000008000017945 */ /* 0x000fe40003800000 */
[----:B------:R-:W-:-:S04]  /*37f0*/  FMUL R5, R5, R56 ;  /* 0x0000003805057220 */ /* 0x000fc80000400000 */
[----:B-1----:R-:W-:Y:S01]  /*3800*/  FFMA R7, R54, R23, R5 ;  /* 0x0000001736077223 */ /* 0x002fe20000000005 */
[----:B------:R-:W-:-:S04]  /*3810*/  @P1 IMAD.MOV.U32 R5, RZ, RZ, R13 ;  /* 0x000000ffff051224 */ /* 0x000fc800078e000d */
[----:B------:R-:W-:-:S05]  /*3820*/  F2FP.TF32.F32.PACK_B R7, R7 ;  /* 0x00000007ff07723e */ /* 0x000fca00024050ff */
[----:B------:R1:W-:Y:S01]  /*3830*/  @P1 STG.E desc[UR36][R4.64+0xe0], R7 ;  /* 0x0000e00704001986 */ /* 0x0003e2000c101924 */
[----:B------:R-:W-:Y:S05]  /*3840*/  @!P0 BRA `(.L_x_96) ;  /* 0x0000000000048947 */ /* 0x000fea0003800000 */
[----:B------:R0:W5:Y:S02]  /*3850*/  LDG.E.LTC128B R24, desc[UR36][R10.64+0xe4] ;  /* 0x0000e4240a187981 */ /* 0x000164000c1e1920 */
.L_x_96:
[----:B------:R-:W-:Y:S05]  /*3860*/  BSYNC B1 ;  /* 0x0000000000017941 */ /* 0x000fea0003800000 */
.L_x_95:
[----:B------:R-:W-:Y:S05]  /*3870*/  @!P0 BRA `(.L_x_97) ;  /* 0x0000000800908947 */ /* 0x000fea0003800000 */
[----:B-----5:R-:W-:-:S05]  /*3880*/  LOP3.LUT R3, R24, 0xffffe000, RZ, 0xc0, !PT ;  /* 0xffffe00018037812 */ /* 0x020fca00078ec0ff */
[----:B-1----:R-:W-:-:S04]  /*3890*/  FMUL R4, R3, R56 ;  /* 0x0000003803047220 */ /* 0x002fc80000400000 */
[----:B------:R-:W-:-:S05]  /*38a0*/  FFMA R55, R55, R23, R4 ;  /* 0x0000001737377223 */ /* 0x000fca0000000004 */
[----:B------:R-:W-:-:S05]  /*38b0*/  F2FP.TF32.F32.PACK_B R55, R55 ;  /* 0x00000037ff37723e */ /* 0x000fca00024050ff */
[----:B------:R1:W-:Y:S01]  /*38c0*/  STG.E desc[UR36][R12.64+0xe4], R55 ;  /* 0x0000e4370c007986 */ /* 0x0003e2000c101924 */
[----:B------:R-:W-:Y:S05]  /*38d0*/  BRA `(.L_x_97) ;  /* 0x0000000800787947 */ /* 0x000fea0003800000 */
.L_x_36:
[----:B------:R-:W-:Y:S01]  /*38e0*/  ISETP.GT.AND P4, PT, R4, 0x1, PT ;  /* 0x000000010400780c */ /* 0x000fe20003f84270 */
[----:B------:R-:W-:Y:S01]  /*38f0*/  ULDC.64 UR4, c[0x0][0x5c0] ;  /* 0x0001700000047ab9 */ /* 0x000fe20000000a00 */
[-C--:B------:R-:W-:Y:S01]  /*3900*/  FMUL R5, R24, R23.reuse ;  /* 0x0000001718057220 */ /* 0x080fe20000400000 */
[----:B------:R-:W-:Y:S01]  /*3910*/  LEA R6, P1, R60, UR4, 0x2 ;  /* 0x000000043c067c11 */ /* 0x000fe2000f8210ff */
[-C--:B------:R-:W-:Y:S01]  /*3920*/  FMUL R25, R25, R23.reuse ;  /* 0x0000001719197220 */ /* 0x080fe20000400000 */
[C---:B------:R-:W-:Y:S01]  /*3930*/  ISETP.GT.AND P0, PT, R3.reuse, RZ, P4 ;  /* 0x000000ff0300720c */ /* 0x040fe20002704270 */
[-C--:B------:R-:W-:Y:S01]  /*3940*/  FMUL R11, R26, R23.reuse ;  /* 0x000000171a0b7220 */ /* 0x080fe20000400000 */
[----:B------:R-:W-:Y:S01]  /*3950*/  ISETP.GT.AND P3, PT, R3, 0x8, P3 ;  /* 0x000000080300780c */ /* 0x000fe20001f64270 */
[-C--:B------:R-:W-:Y:S01]  /*3960*/  FMUL R27, R27, R23.reuse ;  /* 0x000000171b1b7220 */ /* 0x080fe20000400000 */
[----:B------:R-:W-:Y:S01]  /*3970*/  LEA.HI.X R7, R60, UR5, R75, 0x2, P1 ;  /* 0x000000053c077c11 */ /* 0x000fe200088f144b */
[----:B------:R-:W-:Y:S01]  /*3980*/  FMUL R29, R29, R23 ;  /* 0x000000171d1d7220 */ /* 0x000fe20000400000 */
[----:B------:R-:W-:Y:S01]  /*3990*/  F2FP.TF32.F32.PACK_B R5, R5 ;  /* 0x00000005ff05723e */ /* 0x000fe200024050ff */
[-C--:B------:R-:W-:Y:S01]  /*39a0*/  FMUL R31, R31, R23.reuse ;  /* 0x000000171f1f7220 */ /* 0x080fe20000400000 */
[C---:B------:R-:W-:Y:S01]  /*39b0*/  SHF.L.U64.HI R67, R66.reuse, 0x5, R67 ;  /* 0x0000000542437819 */ /* 0x040fe20000010243 */
[----:B------:R-:W-:Y:S01]  /*39c0*/  FMUL R33, R33, R23 ;  /* 0x0000001721217220 */ /* 0x000fe20000400000 */
[----:B------:R-:W-:Y:S01]  /*39d0*/  LEA R8, P1, R66, R6, 0x5 ;  /* 0x0000000642087211 */ /* 0x000fe200078228ff */
[----:B------:R0:W-:Y:S01]  /*39e0*/  @P2 STG.E desc[UR36][R6.64], R5 ;  /* 0x0000000506002986 */ /* 0x0001e2000c101924 */
[----:B------:R-:W-:Y:S01]  /*39f0*/  F2FP.TF32.F32.PACK_B R25, R25 ;  /* 0x00000019ff19723e */ /* 0x000fe200024050ff */
[----:B------:R-:W-:Y:S01]  /*3a00*/  FMUL R13, R34, R23 ;  /* 0x00000017220d7220 */ /* 0x000fe20000400000 */
[----:B------:R-:W-:Y:S01]  /*3a10*/  F2FP.TF32.F32.PACK_B R11, R11 ;  /* 0x0000000bff0b723e */ /* 0x000fe200024050ff */
[----:B------:R-:W-:Y:S01]  /*3a20*/  IMAD.X R9, R67, 0x1, R7, P1 ;  /* 0x0000000143097824 */ /* 0x000fe200008e0607 */
[C---:B------:R-:W-:Y:S01]  /*3a30*/  ISETP.GT.AND P2, PT, R4.reuse, 0x8, PT ;  /* 0x000000080400780c */ /* 0x040fe20003f44270 */
[----:B------:R-:W-:Y:S01]  /*3a40*/  @P0 STG.E desc[UR36][R6.64+0x4], R25 ;  /* 0x0000041906000986 */ /* 0x000fe2000c101924 */
[----:B------:R-:W-:Y:S01]  /*3a50*/  ISETP.GT.AND P0, PT, R4, 0x9, PT ;  /* 0x000000090400780c */ /* 0x000fe20003f04270 */
[-C--:B------:R-:W-:Y:S01]  /*3a60*/  FMUL R35, R35, R23.reuse ;  /* 0x0000001723237220 */ /* 0x080fe20000400000 */
[C---:B------:R-:W-:Y:S01]  /*3a70*/  ISETP.GT.AND P4, PT, R3.reuse, 0x8, P4 ;  /* 0x000000080300780c */ /* 0x040fe20002784270 */
[----:B------:R1:W-:Y:S01]  /*3a80*/  @P3 STG.E desc[UR36][R8.64], R11 ;  /* 0x0000000b08003986 */ /* 0x0003e2000c101924 */
[C---:B------:R-:W-:Y:S01]  /*3a90*/  ISETP.GT.AND P1, PT, R3.reuse, RZ, P2 ;  /* 0x000000ff0300720c */ /* 0x040fe20001724270 */
[-C--:B0-----:R-:W-:Y:S01]  /*3aa0*/  FMUL R5, R28, R23.reuse ;  /* 0x000000171c057220 */ /* 0x081fe20000400000 */
[----:B------:R-:W-:Y:S01]  /*3ab0*/  ISETP.GT.AND P3, PT, R3, RZ, P0 ;  /* 0x000000ff0300720c */ /* 0x000fe20000764270 */
[----:B------:R-:W-:Y:S01]  /*3ac0*/  FMUL R37, R37, R23 ;  /* 0x0000001725257220 */ /* 0x000fe20000400000 */
[----:B------:R-:W-:Y:S01]  /*3ad0*/  F2FP.TF32.F32.PACK_B R27, R27 ;  /* 0x0000001bff1b723e */ /* 0x000fe200024050ff */
[----:B------:R-:W-:Y:S01]  /*3ae0*/  FMUL R39, R39, R23 ;  /* 0x0000001727277220 */ /* 0x000fe20000400000 */
[----:B------:R-:W-:Y:S01]  /*3af0*/  F2FP.TF32.F32.PACK_B R5, R5 ;  /* 0x00000005ff05723e */ /* 0x000fe200024050ff */
[-C--:B------:R-:W-:Y:S01]  /*3b00*/  FMUL R41, R41, R23.reuse ;  /* 0x0000001729297220 */ /* 0x080fe20000400000 */
[----:B------:R-:W-:Y:S01]  /*3b10*/  ISETP.GT.AND P2, PT, R3, 0x8, P2 ;  /* 0x000000080300780c */ /* 0x000fe20001744270 */
[----:B------:R-:W-:Y:S01]  /*3b20*/  FMUL R43, R43, R23 ;  /* 0x000000172b2b7220 */ /* 0x000fe20000400000 */
[----:B------:R-:W-:Y:S01]  /*3b30*/  F2FP.TF32.F32.PACK_B R29, R29 ;  /* 0x0000001dff1d723e */ /* 0x000fe200024050ff */
[----:B------:R-:W-:Y:S01]  /*3b40*/  @P4 STG.E desc[UR36][R8.64+0x4], R27 ;  /* 0x0000041b08004986 */ /* 0x000fe2000c101924 */
[-C--:B-1----:R-:W-:Y:S01]  /*3b50*/  FMUL R11, R30, R23.reuse ;  /* 0x000000171e0b7220 */ /* 0x082fe20000400000 */
[----:B------:R-:W-:Y:S01]  /*3b60*/  ISETP.GT.AND P0, PT, R3, 0x8, P0 ;  /* 0x000000080300780c */ /* 0x000fe20000704270 */
[-C--:B------:R-:W-:Y:S01]  /*3b70*/  FMUL R45, R45, R23.reuse ;  /* 0x000000172d2d7220 */ /* 0x080fe20000400000 */
[----:B------:R0:W-:Y:S01]  /*3b80*/  @P1 STG.E desc[UR36][R6.64+0x20], R5 ;  /* 0x0000200506001986 */ /* 0x0001e2000c101924 */
[C---:B------:R-:W-:Y:S01]  /*3b90*/  ISETP.GT.AND P4, PT, R4.reuse, 0x11, PT ;  /* 0x000000110400780c */ /* 0x040fe20003f84270 */
[----:B------:R-:W-:Y:S01]  /*3ba0*/  FMUL R47, R47, R23 ;  /* 0x000000172f2f7220 */ /* 0x000fe20000400000 */
[----:B------:R-:W-:Y:S01]  /*3bb0*/  F2FP.TF32.F32.PACK_B R11, R11 ;  /* 0x0000000bff0b723e */ /* 0x000fe200024050ff */
[----:B------:R-:W-:Y:S01]  /*3bc0*/  @P3 STG.E desc[UR36][R6.64+0x24], R29 ;  /* 0x0000241d06003986 */ /* 0x000fe2000c101924 */
[----:B------:R-:W-:Y:S01]  /*3bd0*/  ISETP.GT.AND P3, PT, R4, 0x10, PT ;  /* 0x000000100400780c */ /* 0x000fe20003f64270 */
[----:B------:R-:W-:Y:S01]  /*3be0*/  FMUL R49, R49, R23 ;  /* 0x0000001731317220 */ /* 0x000fe20000400000 */
[----:B------:R-:W-:Y:S01]  /*3bf0*/  F2FP.TF32.F32.PACK_B R31, R31 ;  /* 0x0000001fff1f723e */ /* 0x000fe200024050ff */
[----:B------:R1:W-:Y:S01]  /*3c00*/  @P2 STG.E desc[UR36][R8.64+0x20], R11 ;  /* 0x0000200b08002986 */ /* 0x0003e2000c101924 */
[C---:B------:R-:W-:Y:S01]  /*3c10*/  ISETP.GT.AND P1, PT, R3.reuse, RZ, P3 ;  /* 0x000000ff0300720c */ /* 0x040fe20001f24270 */
[-C--:B------:R-:W-:Y:S01]  /*3c20*/  FMUL R15, R50, R23.reuse ;  /* 0x00000017320f7220 */ /* 0x080fe20000400000 */
[C---:B------:R-:W-:Y:S01]  /*3c30*/  ISETP.GT.AND P2, PT, R3.reuse, RZ, P4 ;  /* 0x000000ff0300720c */ /* 0x040fe20002744270 */
[----:B0-----:R-:W-:Y:S01]  /*3c40*/  FMUL R5, R32, R23 ;  /* 0x0000001720057220 */ /* 0x001fe20000400000 */
[----:B------:R-:W-:Y:S01]  /*3c50*/  ISETP.GT.AND P3, PT, R3, 0x8, P3 ;  /* 0x000000080300780c */ /* 0x000fe20001f64270 */
[----:B------:R-:W-:Y:S01]  /*3c60*/  @P0 STG.E desc[UR36][R8.64+0x24], R31 ;  /* 0x0000241f08000986 */ /* 0x000fe2000c101924 */
[----:B------:R-:W-:Y:S01]  /*3c70*/  F2FP.TF32.F32.PACK_B R33, R33 ;  /* 0x00000021ff21723e */ /* 0x000fe200024050ff */
[----:B------:R-:W-:Y:S01]  /*3c80*/  FMUL R51, R51, R23 ;  /* 0x0000001733337220 */ /* 0x000fe20000400000 */
[----:B------:R-:W-:Y:S01]  /*3c90*/  F2FP.TF32.F32.PACK_B R5, R5 ;  /* 0x00000005ff05723e */ /* 0x000fe200024050ff */
[----:B------:R-:W-:Y:S01]  /*3ca0*/  FMUL R53, R53, R23 ;  /* 0x0000001735357220 */ /* 0x000fe20000400000 */
[----:B------:R-:W-:Y:S01]  /*3cb0*/  F2FP.TF32.F32.PACK_B R13, R13 ;  /* 0x0000000dff0d723e */ /* 0x000fe200024050ff */
[-C--:B-1----:R-:W-:Y:S01]  /*3cc0*/  FMUL R11, R38, R23.reuse ;  /* 0x00000017260b7220 */ /* 0x082fe20000400000 */
[C---:B------:R-:W-:Y:S01]  /*3cd0*/  ISETP.GT.AND P0, PT, R4.reuse, 0x19, PT ;  /* 0x000000190400780c */ /* 0x040fe20003f04270 */
[----:B------:R0:W-:Y:S01]  /*3ce0*/  @P1 STG.E desc[UR36][R6.64+0x40], R5 ;  /* 0x0000400506001986 */ /* 0x0001e2000c101924 */
[----:B------:R-:W-:Y:S01]  /*3cf0*/  ISETP.GT.AND P1, PT, R4, 0x18, PT ;  /* 0x000000180400780c */ /* 0x000fe20003f24270 */
[----:B------:R-:W-:Y:S01]  /*3d00*/  FMUL R55, R55, R23 ;  /* 0x0000001737377220 */ /* 0x000fe20000400000 */
[C---:B------:R-:W-:Y:S01]  /*3d10*/  ISETP.GT.AND P4, PT, R3.reuse, 0x8, P4 ;  /* 0x000000080300780c */ /* 0x040fe20002784270 */
[----:B------:R-:W-:Y:S01]  /*3d20*/  @P2 STG.E desc[UR36][R6.64+0x44], R33 ;  /* 0x0000442106002986 */ /* 0x000fe2000c101924 */
[----:B------:R-:W-:-:S02]  /*3d30*/  ISETP.GT.AND P2, PT, R3, RZ, P1 ;  /* 0x000000ff0300720c */ /* 0x000fc40000f44270 */
[C---:B------:R-:W-:Y:S01]  /*3d40*/  ISETP.GT.AND P1, PT, R3.reuse, 0x8, P1 ;  /* 0x000000080300780c */ /* 0x040fe20000f24270 */
[----:B------:R1:W-:Y:S01]  /*3d50*/  @P3 STG.E desc[UR36][R8.64+0x40], R13 ;  /* 0x0000400d08003986 */ /* 0x0003e2000c101924 */
[----:B------:R-:W-:Y:S02]  /*3d60*/  ISETP.GT.AND P3, PT, R3, RZ, P0 ;  /* 0x000000ff0300720c */ /* 0x000fe40000764270 */
[----:B------:R-:W-:Y:S01]  /*3d70*/  F2FP.TF32.F32.PACK_B R35, R35 ;  /* 0x00000023ff23723e */ /* 0x000fe200024050ff */
[----:B0-----:R-:W-:Y:S01]  /*3d80*/  FMUL R5, R36, R23 ;  /* 0x0000001724057220 */ /* 0x001fe20000400000 */
[----:B------:R-:W-:Y:S02]  /*3d90*/  F2FP.TF32.F32.PACK_B R37, R37 ;  /* 0x00000025ff25723e */ /* 0x000fe400024050ff */
[----:B------:R-:W-:Y:S01]  /*3da0*/  F2FP.TF32.F32.PACK_B R11, R11 ;  /* 0x0000000bff0b723e */ /* 0x000fe200024050ff */
[----:B------:R-:W-:Y:S01]  /*3db0*/  @P4 STG.E desc[UR36][R8.64+0x44], R35 ;  /* 0x0000442308004986 */ /* 0x000fe2000c101924 */
[----:B------:R-:W-:-:S02]  /*3dc0*/  F2FP.TF32.F32.PACK_B R5, R5 ;  /* 0x00000005ff05723e */ /* 0x000fc400024050ff */
[----:B------:R-:W-:Y:S01]  /*3dd0*/  F2FP.TF32.F32.PACK_B R39, R39 ;  /* 0x00000027ff27723e */ /* 0x000fe200024050ff */
[----:B-1----:R-:W-:Y:S01]  /*3de0*/  FMUL R13, R42, R23 ;  /* 0x000000172a0d7220 */ /* 0x002fe20000400000 */
[----:B------:R-:W-:Y:S01]  /*3df0*/  F2FP.TF32.F32.PACK_B R41, R41 ;  /* 0x00000029ff29723e */ /* 0x000fe200024050ff */
[----:B------:R0:W-:Y:S01]  /*3e00*/  @P2 STG.E desc[UR36][R6.64+0x60], R5 ;  /* 0x0000600506002986 */ /* 0x0001e2000c101924 */
[C---:B------:R-:W-:Y:S02]  /*3e10*/  ISETP.GT.AND P2, PT, R4.reuse, 0x20, PT ;  /* 0x000000200400780c */ /* 0x040fe40003f44270 */
[----:B------:R-:W-:Y:S01]  /*3e20*/  F2FP.TF32.F32.PACK_B R13, R13 ;  /* 0x0000000dff0d723e */ /* 0x000fe200024050ff */
[----:B------:R-:W-:Y:S01]  /*3e30*/  @P3 STG.E desc[UR36][R6.64+0x64], R37 ;  /* 0x0000642506003986 */ /* 0x000fe2000c101924 */
[C---:B------:R-:W-:Y:S02]  /*3e40*/  ISETP.GT.AND P3, PT, R3.reuse, 0x8, P0 ;  /* 0x000000080300780c */ /* 0x040fe40000764270 */
[----:B------:R-:W-:Y:S01]  /*3e50*/  ISETP.GT.AND P0, PT, R4, 0x21, PT ;  /* 0x000000210400780c */ /* 0x000fe20003f04270 */
[----:B------:R1:W-:Y:S01]  /*3e60*/  @P1 STG.E desc[UR36][R8.64+0x60], R11 ;  /* 0x0000600b08001986 */ /* 0x0003e2000c101924 */
[----:B------:R-:W-:-:S02]  /*3e70*/  ISETP.GT.AND P4, PT, R3, RZ, P2 ;  /* 0x000000ff0300720c */ /* 0x000fc40001784270 */
[C---:B------:R-:W-:Y:S01]  /*3e80*/  ISETP.GT.AND P1, PT, R3.reuse, RZ, P0 ;  /* 0x000000ff0300720c */ /* 0x040fe20000724270 */
[----:B0-----:R-:W-:Y:S01]  /*3e90*/  FMUL R5, R40, R23 ;  /* 0x0000001728057220 */ /* 0x001fe20000400000 */
[C---:B------:R-:W-:Y:S02]  /*3ea0*/  ISETP.GT.AND P2, PT, R3.reuse, 0x8, P2 ;  /* 0x000000080300780c */ /* 0x040fe40001744270 */
[----:B------:R-:W-:Y:S02]  /*3eb0*/  F2FP.TF32.F32.PACK_B R43, R43 ;  /* 0x0000002bff2b723e */ /* 0x000fe400024050ff */
[----:B------:R-:W-:Y:S01]  /*3ec0*/  F2FP.TF32.F32.PACK_B R5, R5 ;  /* 0x00000005ff05723e */ /* 0x000fe200024050ff */
[----:B------:R-:W-:Y:S01]  /*3ed0*/  @P3 STG.E desc[UR36][R8.64+0x64], R39 ;  /* 0x0000642708003986 */ /* 0x000fe2000c101924 */
[----:B------:R-:W-:Y:S01]  /*3ee0*/  ISETP.GT.AND P3, PT, R3, 0x8, P0 ;  /* 0x000000080300780c */ /* 0x000fe20000764270 */
[----:B-1----:R-:W-:Y:S01]  /*3ef0*/  FMUL R11, R46, R23 ;  /* 0x000000172e0b7220 */ /* 0x002fe20000400000 */
[----:B------:R-:W-:Y:S01]  /*3f00*/  ISETP.GT.AND P0, PT, R4, 0x29, PT ;  /* 0x000000290400780c */ /* 0x000fe20003f04270 */
[----:B------:R0:W-:Y:S01]  /*3f10*/  @P4 STG.E desc[UR36][R6.64+0x80], R5 ;  /* 0x0000800506004986 */ /* 0x0001e2000c101924 */
[----:B------:R-:W-:-:S02]  /*3f20*/  F2FP.TF32.F32.PACK_B R45, R45 ;  /* 0x0000002dff2d723e */ /* 0x000fc400024050ff */
[----:B------:R-:W-:Y:S01]  /*3f30*/  F2FP.TF32.F32.PACK_B R11, R11 ;  /* 0x0000000bff0b723e */ /* 0x000fe200024050ff */
[----:B------:R-:W-:Y:S01]  /*3f40*/  @P1 STG.E desc[UR36][R6.64+0x84], R41 ;  /* 0x0000842906001986 */ /* 0x000fe2000c101924 */
[----:B------:R-:W-:Y:S02]  /*3f50*/  ISETP.GT.AND P1, PT, R4, 0x28, PT ;  /* 0x000000280400780c */ /* 0x000fe40003f24270 */
[----:B------:R-:W-:Y:S01]  /*3f60*/  F2FP.TF32.F32.PACK_B R47, R47 ;  /* 0x0000002fff2f723e */ /* 0x000fe200024050ff */
[----:B------:R1:W-:Y:S01]  /*3f70*/  @P2 STG.E desc[UR36][R8.64+0x80], R13 ;  /* 0x0000800d08002986 */ /* 0x0003e2000c101924 */
[C---:B------:R-:W-:Y:S02]  /*3f80*/  ISETP.GT.AND P4, PT, R3.reuse, RZ, P1 ;  /* 0x000000ff0300720c */ /* 0x040fe40000f84270 */
[C---:B------:R-:W-:Y:S01]  /*3f90*/  ISETP.GT.AND P2, PT, R3.reuse, RZ, P0 ;  /* 0x000000ff0300720c */ /* 0x040fe20000744270 */
[----:B0-----:R-:W-:Y:S01]  /*3fa0*/  FMUL R5, R44, R23 ;  /* 0x000000172c057220 */ /* 0x001fe20000400000 */
[----:B------:R-:W-:Y:S01]  /*3fb0*/  ISETP.GT.AND P1, PT, R3, 0x8, P1 ;  /* 0x000000080300780c */ /* 0x000fe20000f24270 */
[----:B------:R-:W-:Y:S01]  /*3fc0*/  @P3 STG.E desc[UR36][R8.64+0x84], R43 ;  /* 0x0000842b08003986 */ /* 0x000fe2000c101924 */
[----:B------:R-:W-:-:S02]  /*3fd0*/  ISETP.GT.AND P3, PT, R4, 0x31, PT ;  /* 0x000000310400780c */ /* 0x000fc40003f64270 */
[----:B------:R-:W-:Y:S02]  /*3fe0*/  F2FP.TF32.F32.PACK_B R5, R5 ;  /* 0x00000005ff05723e */ /* 0x000fe400024050ff */
[----:B------:R-:W-:Y:S01]  /*3ff0*/  ISETP.GT.AND P0, PT, R3, 0x8, P0 ;  /* 0x000000080300780c */ /* 0x000fe20000704270 */
[----:B-1----:R-:W-:Y:S01]  /*4000*/  FMUL R13, R48, R23 ;  /* 0x00000017300d7220 */ /* 0x002fe20000400000 */
[----:B------:R-:W-:Y:S01]  /*4010*/  F2FP.TF32.F32.PACK_B R49, R49 ;  /* 0x00000031ff31723e */ /* 0x000fe200024050ff */
[----:B------:R-:W-:Y:S01]  /*4020*/  @P4 STG.E desc[UR36][R6.64+0xa0], R5 ;  /* 0x0000a00506004986 */ /* 0x000fe2000c101924 */
[----:B------:R-:W-:Y:S02]  /*4030*/  F2FP.TF32.F32.PACK_B R15, R15 ;  /* 0x0000000fff0f723e */ /* 0x000fe400024050ff */
[----:B------:R-:W-:Y:S01]  /*4040*/  F2FP.TF32.F32.PACK_B R13, R13 ;  /* 0x0000000dff0d723e */ /* 0x000fe200024050ff */
[----:B------:R-:W-:Y:S01]  /*4050*/  @P2 STG.E desc[UR36][R6.64+0xa4], R45 ;  /* 0x0000a42d06002986 */ /* 0x000fe2000c101924 */
[----:B------:R-:W-:-:S02]  /*4060*/  ISETP.GT.AND P2, PT, R4, 0x30, PT ;  /* 0x000000300400780c */ /* 0x000fc40003f44270 */
[----:B------:R-:W-:Y:S01]  /*4070*/  F2FP.TF32.F32.PACK_B R51, R51 ;  /* 0x00000033ff33723e */ /* 0x000fe200024050ff */
[----:B------:R0:W-:Y:S01]  /*4080*/  @P1 STG.E desc[UR36][R8.64+0xa0], R11 ;  /* 0x0000a00b08001986 */ /* 0x0001e2000c101924 */
[C---:B------:R-:W-:Y:S02]  /*4090*/  ISETP.GT.AND P4, PT, R3.reuse, RZ, P2 ;  /* 0x000000ff0300720c */ /* 0x040fe40001784270 */
[C---:B------:R-:W-:Y:S01]  /*40a0*/  ISETP.GT.AND P1, PT, R3.reuse, RZ, P3 ;  /* 0x000000ff0300720c */ /* 0x040fe20001f24270 */
[----:B------:R-:W-:Y:S01]  /*40b0*/  @P0 STG.E desc[UR36][R8.64+0xa4], R47 ;  /* 0x0000a42f08000986 */ /* 0x000fe2000c101924 */
[C---:B------:R-:W-:Y:S02]  /*40c0*/  ISETP.GT.AND P2, PT, R3.reuse, 0x8, P2 ;  /* 0x000000080300780c */ /* 0x040fe40001744270 */
[----:B------:R-:W-:Y:S02]  /*40d0*/  ISETP.GT.AND P0, PT, R4, 0x38, PT ;  /* 0x000000380400780c */ /* 0x000fe40003f04270 */
[----:B------:R-:W-:-:S02]  /*40e0*/  ISETP.GT.AND P3, PT, R3, 0x8, P3 ;  /* 0x000000080300780c */ /* 0x000fc40001f64270 */
[----:B------:R-:W-:Y:S01]  /*40f0*/  F2FP.TF32.F32.PACK_B R53, R53 ;  /* 0x00000035ff35723e */ /* 0x000fe200024050ff */
[----:B0-----:R-:W-:Y:S01]  /*4100*/  FMUL R11, R54, R23 ;  /* 0x00000017360b7220 */ /* 0x001fe20000400000 */
[----:B------:R-:W-:Y:S01]  /*4110*/  F2FP.TF32.F32.PACK_B R55, R55 ;  /* 0x00000037ff37723e */ /* 0x000fe200024050ff */
[----:B------:R-:W-:Y:S01]  /*4120*/  @P4 STG.E desc[UR36][R6.64+0xc0], R13 ;  /* 0x0000c00d06004986 */ /* 0x000fe2000c101924 */
[----:B------:R-:W-:Y:S01]  /*4130*/  ISETP.GT.AND P4, PT, R4, 0x39, PT ;  /* 0x000000390400780c */ /* 0x000fe20003f84270 */
[----:B------:R-:W-:Y:S01]  /*4140*/  @P1 IMAD.MOV.U32 R4, RZ, RZ, R6 ;  /* 0x000000ffff041224 */ /* 0x000fe200078e0006 */
[----:B------:R-:W-:Y:S01]  /*4150*/  F2FP.TF32.F32.PACK_B R11, R11 ;  /* 0x0000000bff0b723e */ /* 0x000fe200024050ff */
[----:B------:R-:W-:-:S05]  /*4160*/  @P1 IMAD.MOV.U32 R5, RZ, RZ, R7 ;  /* 0x000000ffff051224 */ /* 0x000fca00078e0007 */
[----:B------:R0:W-:Y:S01]  /*4170*/  @P1 STG.E desc[UR36][R4.64+0xc4], R49 ;  /* 0x0000c43104001986 */ /* 0x0001e2000c101924 */
[C---:B------:R-:W-:Y:S02]  /*4180*/  ISETP.GT.AND P1, PT, R3.reuse, RZ, P0 ;  /* 0x000000ff0300720c */ /* 0x040fe40000724270 */
[----:B------:R-:W-:Y:S01]  /*4190*/  ISETP.GT.AND P0, PT, R3, 0x8, P0 ;  /* 0x000000080300780c */ /* 0x000fe20000704270 */
[----:B0-----:R-:W-:Y:S02]  /*41a0*/  @P2 IMAD.MOV.U32 R4, RZ, RZ, R8 ;  /* 0x000000ffff042224 */ /* 0x001fe400078e0008 */
[----:B------:R-:W-:-:S05]  /*41b0*/  @P2 IMAD.MOV.U32 R5, RZ, RZ, R9 ;  /* 0x000000ffff052224 */ /* 0x000fca00078e0009 */
[----:B------:R0:W-:Y:S01]  /*41c0*/  @P2 STG.E desc[UR36][R4.64+0xc0], R15 ;  /* 0x0000c00f04002986 */ /* 0x0001e2000c101924 */
[C---:B------:R-:W-:Y:S02]  /*41d0*/  ISETP.GT.AND P2, PT, R3.reuse, RZ, P4 ;  /* 0x000000ff0300720c */ /* 0x040fe40002744270 */
[----:B------:R-:W-:Y:S01]  /*41e0*/  ISETP.GT.AND P4, PT, R3, 0x8, P4 ;  /* 0x000000080300780c */ /* 0x000fe20002784270 */
[----:B------:R-:W-:-:S05]  /*41f0*/  FMUL R3, R52, R23 ;  /* 0x0000001734037220 */ /* 0x000fca0000400000 */
[----:B------:R-:W-:Y:S01]  /*4200*/  F2FP.TF32.F32.PACK_B R3, R3 ;  /* 0x00000003ff03723e */ /* 0x000fe200024050ff */
[----:B0-----:R-:W-:Y:S02]  /*4210*/  @P3 IMAD.MOV.U32 R4, RZ, RZ, R8 ;  /* 0x000000ffff043224 */ /* 0x001fe400078e0008 */
[----:B------:R-:W-:-:S05]  /*4220*/  @P3 IMAD.MOV.U32 R5, RZ, RZ, R9 ;  /* 0x000000ffff053224 */ /* 0x000fca00078e0009 */
[----:B------:R0:W-:Y:S02]  /*4230*/  @P3 STG.E desc[UR36][R4.64+0xc4], R51 ;  /* 0x0000c43304003986 */ /* 0x0001e4000c101924 */
[----:B0-----:R-:W-:Y:S02]  /*4240*/  @P1 IMAD.MOV.U32 R4, RZ, RZ, R6 ;  /* 0x000000ffff041224 */ /* 0x001fe400078e0006 */
[----:B------:R-:W-:-:S05]  /*4250*/  @P1 IMAD.MOV.U32 R5, RZ, RZ, R7 ;  /* 0x000000ffff051224 */ /* 0x000fca00078e0007 */
[----:B------:R0:W-:Y:S04]  /*4260*/  @P1 STG.E desc[UR36][R4.64+0xe0], R3 ;  /* 0x0000e00304001986 */ /* 0x0001e8000c101924 */
[----:B------:R1:W-:Y:S01]  /*4270*/  @P2 STG.E desc[UR36][R6.64+0xe4], R53 ;  /* 0x0000e43506002986 */ /* 0x0003e2000c101924 */
[----:B0-----:R-:W-:Y:S02]  /*4280*/  @P0 IMAD.MOV.U32 R4, RZ, RZ, R8 ;  /* 0x000000ffff040224 */ /* 0x001fe400078e0008 */
[----:B------:R-:W-:-:S05]  /*4290*/  @P0 IMAD.MOV.U32 R5, RZ, RZ, R9 ;  /* 0x000000ffff050224 */ /* 0x000fca00078e0009 */
[----:B------:R1:W-:Y:S04]  /*42a0*/  @P0 STG.E desc[UR36][R4.64+0xe0], R11 ;  /* 0x0000e00b04000986 */ /* 0x0003e8000c101924 */
[----:B------:R1:W-:Y:S02]  /*42b0*/  @P4 STG.E desc[UR36][R8.64+0xe4], R55 ;  /* 0x0000e43708004986 */ /* 0x0003e4000c101924 */
.L_x_97:
[----:B------:R-:W-:Y:S05]  /*42c0*/  BSYNC B0 ;  /* 0x0000000000007941 */ /* 0x000fea0003800000 */
.L_x_35:
[----:B------:R-:W-:Y:S01]  /*42d0*/  ULDC UR4, c[0x0][0xc] ;  /* 0x0000030000047ab9 */ /* 0x000fe20000000800 */
[----:B------:R-:W-:Y:S01]  /*42e0*/  ULDC UR5, c[0x0][0x10] ;  /* 0x0000040000057ab9 */ /* 0x000fe20000000800 */
[----:B------:R-:W0:Y:S01]  /*42f0*/  LDC R3, c[0x0][0x14] ;  /* 0x00000500ff037b82 */ /* 0x000e220000000800 */
[----:B------:R-:W-:Y:S01]  /*4300*/  UIMAD.WIDE.U32 UR4, UR4, UR5, URZ ;  /* 0x00000005040472a5 */ /* 0x000fe2000f8e003f */
[----:B------:R-:W-:Y:S02]  /*4310*/  IMAD.MOV.U32 R61, RZ, RZ, -0x1 ;  /* 0xffffffffff3d7424 */ /* 0x000fe400078e00ff */
[----:B--2---:R-:W-:-:S03]  /*4320*/  IMAD.MOV.U32 R57, RZ, RZ, -0x1 ;  /* 0xffffffffff397424 */ /* 0x004fc600078e00ff */
[----:B0-----:R-:W-:-:S04]  /*4330*/  IMAD.WIDE.U32 R16, R3, UR4, R16 ;  /* 0x0000000403107c25 */ /* 0x001fc8000f8e0010 */
[----:B------:R-:W-:Y:S01]  /*4340*/  IMAD R3, R3, UR5, RZ ;  /* 0x0000000503037c24 */ /* 0x000fe2000f8e02ff */
[----:B------:R-:W-:Y:S02]  /*4350*/  ULDC.64 UR4, c[0x0][0x650] ;  /* 0x0001940000047ab9 */ /* 0x000fe40000000a00 */
[----:B------:R-:W-:Y:S01]  /*4360*/  ISETP.GE.U32.AND P0, PT, R16, UR4, PT ;  /* 0x0000000410007c0c */ /* 0x000fe2000bf06070 */
[--C-:B------:R-:W-:Y:S01]  /*4370*/  IMAD.IADD R17, R17, 0x1, R3.reuse ;  /* 0x0000000111117824 */ /* 0x100fe200078e0203 */
[----:B------:R-:W-:-:S04]  /*4380*/  PRMT R3, RZ, 0x7610, R3 ;  /* 0x00007610ff037816 */ /* 0x000fc80000000003 */
[----:B------:R-:W-:-:S13]  /*4390*/  ISETP.GE.U32.AND.EX P0, PT, R17, UR5, PT, P0 ;  /* 0x0000000511007c0c */ /* 0x000fda000bf06100 */
[----:B------:R-:W-:Y:S05]  /*43a0*/  @P0 BRA `(.L_x_98) ;  /* 0x0000000400640947 */ /* 0x000fea0003800000 */
[----:B-1--4-:R-:W0:Y:S01]  /*43b0*/  S2R R12, SR_CTAID.X ;  /* 0x00000000000c7919 */ /* 0x012e220000002500 */
[----:B---3--:R-:W1:Y:S01]  /*43c0*/  LDC.64 R10, c[0x0][0x628] ;  /* 0x00018a00ff0a7b82 */ /* 0x008e620000000a00 */
[----:B------:R-:W-:Y:S01]  /*43d0*/  ULDC UR4, c[0x0][0x150] ;  /* 0x0000540000047ab9 */ /* 0x000fe20000000800 */
[----:B------:R-:W-:Y:S01]  /*43e0*/  IMAD.MOV.U32 R8, RZ, RZ, R16 ;  /* 0x000000ffff087224 */ /* 0x000fe200078e0010 */
[----:B-----5:R-:W2:Y:S01]  /*43f0*/  S2R R24, SR_CTAID.Y ;  /* 0x0000000000187919 */ /* 0x020ea20000002600 */
[----:B------:R-:W-:-:S04]  /*4400*/  IMAD.MOV.U32 R9, RZ, RZ, R17 ;  /* 0x000000ffff097224 */ /* 0x000fc800078e0011 */
[----:B------:R-:W3:Y:S08]  /*4410*/  LDC R21, c[0x0][0x144] ;  /* 0x00005100ff157b82 */ /* 0x000ef00000000800 */
[----:B------:R-:W4:Y:S08]  /*4420*/  LDC R0, c[0x0][0x630] ;  /* 0x00018c00ff007b82 */ /* 0x000f300000000800 */
[----:B------:R-:W2:Y:S01]  /*4430*/  LDC.64 R14, c[0x0][0x620] ;  /* 0x00018800ff0e7b82 */ /* 0x000ea20000000a00 */
[----:B-1----:R-:W-:-:S04]  /*4440*/  ISETP.NE.U32.AND P0, PT, R10, RZ, PT ;  /* 0x000000ff0a00720c */ /* 0x002fc80003f05070 */
[----:B------:R-:W-:Y:S02]  /*4450*/  ISETP.NE.AND.EX P0, PT, R11, RZ, PT, P0 ;  /* 0x000000ff0b00720c */ /* 0x000fe40003f05300 */
[----:B0-----:R-:W-:-:S05]  /*4460*/  I2FP.F32.U32 R3, R12 ;  /* 0x0000000c00037245 */ /* 0x001fca0000201000 */
[----:B------:R-:W-:-:S04]  /*4470*/  FMUL R3, R3, UR4 ;  /* 0x0000000403037c20 */ /* 0x000fc80008400000 */
[----:B------:R0:W1:Y:S02]  /*4480*/  F2I.U32.TRUNC.NTZ R20, R3 ;  /* 0x0000000300147305 */ /* 0x000064000020f000 */
[----:B---34-:R-:W-:Y:S05]  /*4490*/  @!P0 BRA `(.L_x_99) ;  /* 0x0000000000288947 */ /* 0x018fea0003800000 */
[----:B0-----:R-:W0:Y:S02]  /*44a0*/  LDC R3, c[0x0][0x634] ;  /* 0x00018d00ff037b82 */ /* 0x001e240000000800 */
        /* <DEDUP_REMOVED lines=9> */
.L_x_99:
[----:B------:R-:W3:Y:S01]  /*4540*/  LDC.64 R28, c[0x0][0x640] ;  /* 0x00019000ff1c7b82 */ /* 0x000ee20000000a00 */
[-CC-:B------:R-:W-:Y:S01]  /*4550*/  SHF.R.U64 R57, R8, R0.reuse, R9.reuse ;  /* 0x0000000008397219 */ /* 0x180fe20000001209 */
[----:B-1----:R-:W-:Y:S01]  /*4560*/  IMAD.MOV R20, RZ, RZ, -R20 ;  /* 0x000000ffff147224 */ /* 0x002fe200078e0a14 */
[----:B------:R-:W-:Y:S01]  /*4570*/  SHF.R.U32.HI R0, RZ, R0, R9 ;  /* 0x00000000ff007219 */ /* 0x000fe20000011609 */
[----:B------:R-:W-:Y:S01]  /*4580*/  ULDC UR4, c[0x0][0x154] ;  /* 0x0000550000047ab9 */ /* 0x000fe20000000800 */
[----:B0-----:R-:W-:Y:S01]  /*4590*/  IADD3 R3, P0, RZ, -R57, RZ ;  /* 0x80000039ff037210 */ /* 0x001fe20007f1e0ff */
[----:B------:R-:W-:Y:S02]  /*45a0*/  IMAD R21, R21, R20, R12 ;  /* 0x0000001415157224 */ /* 0x000fe400078e020c */
[----:B------:R-:W0:Y:S01]  /*45b0*/  LDC R6, c[0x0][0x618] ;  /* 0x00018600ff067b82 */ /* 0x000e220000000800 */
[----:B------:R-:W-:Y:S02]  /*45c0*/  IMAD.MOV.U32 R7, RZ, RZ, 0x1 ;  /* 0x00000001ff077424 */ /* 0x000fe400078e00ff */
[----:B------:R-:W-:-:S04]  /*45d0*/  IMAD.X R5, RZ, RZ, ~R0, P0 ;  /* 0x000000ffff057224 */ /* 0x000fc800000e0e00 */
[-C--:B--2---:R-:W-:Y:S01]  /*45e0*/  IMAD R0, R5, R14.reuse, RZ ;  /* 0x0000000e05007224 */ /* 0x084fe200078e02ff */
[----:B------:R-:W1:Y:S01]  /*45f0*/  LDC R8, c[0x0][0x608] ;  /* 0x00018200ff087b82 */ /* 0x000e620000000800 */
[----:B------:R-:W-:-:S04]  /*4600*/  IMAD.WIDE.U32 R4, R3, R14, R16 ;  /* 0x0000000e03047225 */ /* 0x000fc800078e0010 */
[----:B------:R-:W-:Y:S01]  /*4610*/  IMAD R3, R3, R15, R0 ;  /* 0x0000000f03037224 */ /* 0x000fe200078e0200 */
[----:B------:R-:W-:Y:S02]  /*4620*/  I2FP.F32.U32 R0, R24 ;  /* 0x0000001800007245 */ /* 0x000fe40000201000 */
[----:B------:R-:W2:Y:S01]  /*4630*/  LDC R26, c[0x0][0x658] ;  /* 0x00019600ff1a7b82 */ /* 0x000ea20000000800 */
[----:B------:R-:W-:Y:S01]  /*4640*/  IMAD.IADD R3, R5, 0x1, R3 ;  /* 0x0000000105037824 */ /* 0x000fe200078e0203 */
[----:B---3--:R-:W-:Y:S01]  /*4650*/  ISETP.NE.U32.AND P0, PT, R28, RZ, PT ;  /* 0x000000ff1c00720c */ /* 0x008fe20003f05070 */
[----:B------:R-:W-:Y:S01]  /*4660*/  FMUL R0, R0, UR4 ;  /* 0x0000000400007c20 */ /* 0x000fe20008400000 */
[----:B------:R-:W-:Y:S02]  /*4670*/  IMAD.MOV.U32 R5, RZ, RZ, -0x1 ;  /* 0xffffffffff057424 */ /* 0x000fe400078e00ff */
[----:B------:R-:W-:Y:S01]  /*4680*/  ISETP.NE.AND.EX P0, PT, R29, RZ, PT, P0 ;  /* 0x000000ff1d00720c */ /* 0x000fe20003f05300 */
[----:B------:R3:W4:Y:S01]  /*4690*/  F2I.U32.TRUNC.NTZ R13, R0 ;  /* 0x00000000000d7305 */ /* 0x000722000020f000 */
[----:B------:R-:W3:Y:S01]  /*46a0*/  LDC R15, c[0x0][0x148] ;  /* 0x00005200ff0f7b82 */ /* 0x000ee20000000800 */
[----:B0-----:R-:W-:-:S02]  /*46b0*/  SHF.R.U64 R12, R4, R6, R3 ;  /* 0x00000006040c7219 */ /* 0x001fc40000001203 */
[----:B------:R-:W-:-:S05]  /*46c0*/  SHF.R.U32.HI R3, RZ, R6, R3 ;  /* 0x00000006ff037219 */ /* 0x000fca0000011603 */
[----:B------:R-:W0:Y:S01]  /*46d0*/  LDC R20, c[0x0][0x600] ;  /* 0x00018000ff147b82 */ /* 0x000e220000000800 */
[-CC-:B-1----:R-:W-:Y:S02]  /*46e0*/  SHF.R.U64 R10, R12, R8.reuse, R3.reuse ;  /* 0x000000080c0a7219 */ /* 0x182fe40000001203 */
[----:B------:R-:W-:-:S05]  /*46f0*/  SHF.R.U32.HI R3, RZ, R8, R3 ;  /* 0x00000008ff037219 */ /* 0x000fca0000011603 */
[----:B------:R-:W1:Y:S01]  /*4700*/  LDC R27, c[0x0][0x648] ;  /* 0x00019200ff1b7b82 */ /* 0x000e620000000800 */
[-C--:B--2---:R-:W-:Y:S02]  /*4710*/  SHF.L.U32 R4, R5, R26.reuse, RZ ;  /* 0x0000001a05047219 */ /* 0x084fe400000006ff */
[-CC-:B------:R-:W-:Y:S02]  /*4720*/  SHF.R.U64 R14, R10, R26.reuse, R3.reuse ;  /* 0x0000001a0a0e7219 */ /* 0x180fe40000001203 */
[----:B------:R-:W-:Y:S02]  /*4730*/  SHF.R.U32.HI R5, RZ, R26, R3 ;  /* 0x0000001aff057219 */ /* 0x000fe40000011603 */
[----:B------:R-:W-:Y:S01]  /*4740*/  LOP3.LUT R25, RZ, R4, RZ, 0x33, !PT ;  /* 0x00000004ff197212 */ /* 0x000fe200078e33ff */
[----:B------:R-:W2:Y:S01]  /*4750*/  LDC R30, c[0x0][0x638] ;  /* 0x00018e00ff1e7b82 */ /* 0x000ea20000000800 */
[----:B------:R-:W-:Y:S01]  /*4760*/  SHF.L.U32 R26, R7, R26, RZ ;  /* 0x0000001a071a7219 */ /* 0x000fe200000006ff */
[----:B------:R-:W-:-:S06]  /*4770*/  IMAD.MOV.U32 R4, RZ, RZ, R14 ;  /* 0x000000ffff047224 */ /* 0x000fcc00078e000e */
[----:B------:R-:W0:Y:S01]  /*4780*/  LDC R31, c[0x0][0x610] ;  /* 0x00018400ff1f7b82 */ /* 0x000e220000000800 */
[----:B----4-:R-:W-:Y:S05]  /*4790*/  @!P0 BRA `(.L_x_100) ;  /* 0x0000000000288947 */ /* 0x010fea0003800000 */
        /* <DEDUP_REMOVED lines=10> */
.L_x_100:
[----:B------:R-:W-:Y:S01]  /*4840*/  ISETP.NE.AND P0, PT, R2, 0x1, PT ;  /* 0x000000010200780c */ /* 0x000fe20003f05270 */
[----:B0-----:R-:W-:Y:S01]  /*4850*/  VIADD R7, R20, 0xffffffff ;  /* 0xffffffff14077836 */ /* 0x001fe20000000000 */
[----:B-1-3--:R-:W-:Y:S01]  /*4860*/  SHF.R.U64 R0, R4, R27, R5 ;  /* 0x0000001b04007219 */ /* 0x00afe20000001205 */
[----:B------:R-:W-:Y:S01]  /*4870*/  IMAD.MOV R13, RZ, RZ, -R13 ;  /* 0x000000ffff0d7224 */ /* 0x000fe200078e0a0d */
[----:B------:R-:W-:Y:S01]  /*4880*/  LOP3.LUT R5, R10, R25, RZ, 0xc0, !PT ;  /* 0x000000190a057212 */ /* 0x000fe200078ec0ff */
[----:B------:R-:W-:Y:S01]  /*4890*/  IMAD.MOV.U32 R4, RZ, RZ, 0x1 ;  /* 0x00000001ff047424 */ /* 0x000fe200078e00ff */
[----:B------:R-:W-:Y:S01]  /*48a0*/  LOP3.LUT R12, R12, R7, RZ, 0xc0, !PT ;  /* 0x000000070c0c7212 */ /* 0x000fe200078ec0ff */
[----:B------:R-:W-:Y:S02]  /*48b0*/  IMAD.MOV R3, RZ, RZ, -R0 ;  /* 0x000000ffff037224 */ /* 0x000fe400078e0a00 */
[----:B------:R-:W-:Y:S02]  /*48c0*/  IMAD R0, R26, R0, R5 ;  /* 0x000000001a007224 */ /* 0x000fe400078e0205 */
[----:B--2---:R-:W-:-:S02]  /*48d0*/  IMAD R3, R3, R30, R14 ;  /* 0x0000001e03037224 */ /* 0x004fc400078e020e */
[----:B------:R-:W-:Y:S02]  /*48e0*/  @P0 IMAD R21, R15, R13, R24 ;  /* 0x0000000d0f150224 */ /* 0x000fe400078e0218 */
[----:B------:R-:W-:Y:S01]  /*48f0*/  IMAD R5, R3, R20, R12 ;  /* 0x0000001403057224 */ /* 0x000fe200078e020c */
[----:B------:R-:W-:Y:S01]  /*4900*/  PRMT R3, R4, 0x7610, R3 ;  /* 0x0000761004037816 */ /* 0x000fe20000000003 */
[----:B------:R-:W-:-:S05]  /*4910*/  IMAD R0, R0, R31, R21 ;  /* 0x0000001f00007224 */ /* 0x000fca00078e0215 */
[----:B------:R-:W-:Y:S02]  /*4920*/  SEL R61, R5, R0, !P0 ;  /* 0x00000000053d7207 */ /* 0x000fe40004000000 */
[----:B------:R-:W-:-:S07]  /*4930*/  SEL R0, R0, R5, !P0 ;  /* 0x0000000500007207 */ /* 0x000fce0004000000 */
.L_x_98:
[----:B------:R-:W-:Y:S01]  /*4940*/  LOP3.LUT P0, RZ, R3, 0xff, RZ, 0xc0, !PT ;  /* 0x000000ff03ff7812 */ /* 0x000fe2000780c0ff */
[----:B------:R-:W-:-:S12]  /*4950*/  IMAD.MOV.U32 R60, RZ, RZ, R0 ;  /* 0x000000ffff3c7224 */ /* 0x000fd800078e0000 */
[----:B------:R-:W-:Y:S05]  /*4960*/  @P0 BRA `(.L_x_101) ;  /* 0xffffffc800380947 */ /* 0x000fea000383ffff */
[----:B------:R-:W-:Y:S05]  /*4970*/  EXIT ;  /* 0x000000000000794d */ /* 0x000fea0003800000 */
.L_x_8:
[----:B0-----:R-:W-:Y:S01]  /*4980*/  ULDC.64 UR4, c[0x0][0x650] ;  /* 0x0001940000047ab9 */ /* 0x001fe20000000a00 */
        /* <DEDUP_REMOVED lines=25> */
.L_x_103:
[----:B------:R-:W0:Y:S01]  /*4b20*/  LDC.64 R28, c[0x0][0x640] ;  /* 0x00019000ff1c7b82 */ /* 0x000e220000000a00 */
[-CC-:B------:R-:W-:Y:S01]  /*4b30*/  SHF.R.U64 R22, R12, R6.reuse, R13.reuse ;  /* 0x000000060c167219 */ /* 0x180fe2000000120d */
[----:B------:R-:W-:Y:S01]  /*4b40*/  IMAD.MOV.U32 R30, RZ, RZ, 0x1 ;  /* 0x00000001ff1e7424 */ /* 0x000fe200078e00ff */
[----:B------:R-:W-:Y:S02]  /*4b50*/  SHF.R.U32.HI R6, RZ, R6, R13 ;  /* 0x00000006ff067219 */ /* 0x000fe4000001160d */
        /* <DEDUP_REMOVED lines=8> */
[----:B------:R-:W-:Y:S01]  /*4be0*/  IMAD.IADD R9, R9, 0x1, R11 ;  /* 0x0000000109097824 */ /* 0x000fe200078e020b */
[----:B0-----:R-:W-:-:S04]  /*4bf0*/  ISETP.NE.U32.AND P0, PT, R28, RZ, PT ;  /* 0x000000ff1c00720c */ /* 0x001fc80003f05070 */
[----:B------:R-:W-:Y:S02]  /*4c00*/  ISETP.NE.AND.EX P0, PT, R29, RZ, PT, P0 ;  /* 0x000000ff1d00720c */ /* 0x000fe40003f05300 */
[----:B------:R-:W0:Y:S01]  /*4c10*/  LDC R20, c[0x0][0x600] ;  /* 0x00018000ff147b82 */ /* 0x000e220000000800 */
[-CC-:B-1----:R-:W-:Y:S01]  /*4c20*/  SHF.R.U64 R14, R8, R10.reuse, R9.reuse ;  /* 0x0000000a080e7219 */ /* 0x182fe20000001209 */
[----:B------:R-:W-:Y:S01]  /*4c30*/  IMAD.MOV.U32 R8, RZ, RZ, -0x1 ;  /* 0xffffffffff087424 */ /* 0x000fe200078e00ff */
[----:B------:R-:W-:-:S05]  /*4c40*/  SHF.R.U32.HI R9, RZ, R10, R9 ;  /* 0x0000000aff097219 */ /* 0x000fca0000011609 */
[----:B------:R-:W1:Y:S01]  /*4c50*/  LDC R24, c[0x0][0x648] ;  /* 0x00019200ff187b82 */ /* 0x000e620000000800 */
[-CC-:B--2---:R-:W-:Y:S02]  /*4c60*/  SHF.R.U64 R23, R14, R12.reuse, R9.reuse ;  /* 0x0000000c0e177219 */ /* 0x184fe40000001209 */
[----:B------:R-:W-:-:S05]  /*4c70*/  SHF.R.U32.HI R6, RZ, R12, R9 ;  /* 0x0000000cff067219 */ /* 0x000fca0000011609 */
[----:B------:R-:W2:Y:S01]  /*4c80*/  LDC R26, c[0x0][0x638] ;  /* 0x00018e00ff1a7b82 */ /* 0x000ea20000000800 */
[-C--:B---3--:R-:W-:Y:S02]  /*4c90*/  SHF.L.U32 R8, R8, R27.reuse, RZ ;  /* 0x0000001b08087219 */ /* 0x088fe400000006ff */
[-CC-:B------:R-:W-:Y:S02]  /*4ca0*/  SHF.R.U64 R25, R23, R27.reuse, R6.reuse ;  /* 0x0000001b17197219 */ /* 0x180fe40000001206 */
[----:B------:R-:W-:Y:S02]  /*4cb0*/  LOP3.LUT R32, RZ, R8, RZ, 0x33, !PT ;  /* 0x00000008ff207212 */ /* 0x000fe400078e33ff */
[----:B------:R-:W-:Y:S01]  /*4cc0*/  SHF.R.U32.HI R9, RZ, R27, R6 ;  /* 0x0000001bff097219 */ /* 0x000fe20000011606 */
[----:B------:R-:W3:Y:S01]  /*4cd0*/  LDC R31, c[0x0][0x610] ;  /* 0x00018400ff1f7b82 */ /* 0x000ee20000000800 */
[----:B------:R-:W-:Y:S01]  /*4ce0*/  IMAD.MOV.U32 R8, RZ, RZ, R25 ;  /* 0x000000ffff087224 */ /* 0x000fe200078e0019 */
[----:B------:R-:W-:Y:S06]  /*4cf0*/  @!P0 BRA `(.L_x_104) ;  /* 0x0000000000288947 */ /* 0x000fec0003800000 */
        /* <DEDUP_REMOVED lines=10> */
.L_x_104:
[----:B------:R-:W-:Y:S02]  /*4da0*/  ISETP.NE.AND P0, PT, R2, 0x1, PT ;  /* 0x000000010200780c */ /* 0x000fe40003f05270 */
[----:B-1----:R-:W-:Y:S01]  /*4db0*/  SHF.R.U64 R6, R8, R24, R9 ;  /* 0x0000001808067219 */ /* 0x002fe20000001209 */
[----:B0-----:R-:W-:Y:S01]  /*4dc0*/  VIADD R9, R20, 0xffffffff ;  /* 0xffffffff14097836 */ /* 0x001fe20000000000 */
[----:B------:R-:W-:Y:S02]  /*4dd0*/  SHF.L.U32 R30, R30, R27, RZ ;  /* 0x0000001b1e1e7219 */ /* 0x000fe400000006ff */
[----:B------:R-:W-:Y:S01]  /*4de0*/  LOP3.LUT R5, R23, R32, RZ, 0xc0, !PT ;  /* 0x0000002017057212 */ /* 0x000fe200078ec0ff */
[----:B------:R-:W-:-:S04]  /*4df0*/  IMAD.MOV R8, RZ, RZ, -R6 ;  /* 0x000000ffff087224 */ /* 0x000fc800078e0a06 */
[----:B------:R-:W-:Y:S01]  /*4e00*/  IMAD R6, R30, R6, R5 ;  /* 0x000000061e067224 */ /* 0x000fe200078e0205 */
[----:B------:R-:W-:Y:S01]  /*4e10*/  LOP3.LUT R5, R14, R9, RZ, 0xc0, !PT ;  /* 0x000000090e057212 */ /* 0x000fe200078ec0ff */
[----:B------:R-:W-:Y:S02]  /*4e20*/  @P0 IMAD R3, R7, R21, R4 ;  /* 0x0000001507030224 */ /* 0x000fe400078e0204 */
[----:B--2---:R-:W-:Y:S02]  /*4e30*/  IMAD R4, R8, R26, R25 ;  /* 0x0000001a08047224 */ /* 0x004fe400078e0219 */
[----:B---3--:R-:W-:Y:S02]  /*4e40*/  IMAD R3, R6, R31, R3 ;  /* 0x0000001f06037224 */ /* 0x008fe400078e0203 */
[----:B------:R-:W-:Y:S02]  /*4e50*/  IMAD R4, R4, R20, R5 ;  /* 0x0000001404047224 */ /* 0x000fe400078e0205 */
[----:B------:R-:W-:-:S02]  /*4e60*/  IMAD.MOV.U32 R8, RZ, RZ, 0x1 ;  /* 0x00000001ff087424 */ /* 0x000fc400078e00ff */
[----:B------:R-:W-:Y:S01]  /*4e70*/  IMAD.MOV.U32 R6, RZ, RZ, R22 ;  /* 0x000000ffff067224 */ /* 0x000fe200078e0016 */
[----:B------:R-:W-:Y:S02]  /*4e80*/  SEL R13, R4, R3, !P0 ;  /* 0x00000003040d7207 */ /* 0x000fe40004000000 */
[----:B------:R-:W-:-:S07]  /*4e90*/  SEL R20, R3, R4, !P0 ;  /* 0x0000000403147207 */ /* 0x000fce0004000000 */
.L_x_102:
[----:B------:R-:W-:-:S08]  /*4ea0*/  NOP ;  /* 0x0000000000007918 */ /* 0x000fd00000000000 */
[----:B------:R-:W0:-:S00]  /*4eb0*/  USETMAXREG.DEALLOC.CTAPOOL 0x28 ;  /* 0x00000028000079c8 */ /* 0x000e0000080e0500 */
[----:B0-----:R-:W-:-:S13]  /*4ec0*/  ISETP.NE.AND P0, PT, R0, RZ, PT ;  /* 0x000000ff0000720c */ /* 0x001fda0003f05270 */
[----:B------:R-:W-:Y:S05]  /*4ed0*/  @P0 EXIT ;  /* 0x000000000000094d */ /* 0x000fea0003800000 */
[----:B------:R-:W-:Y:S01]  /*4ee0*/  LOP3.LUT P0, RZ, R8, 0xff, RZ, 0xc0, !PT ;  /* 0x000000ff08ff7812 */ /* 0x000fe2000780c0ff */
[----:B------:R-:W-:Y:S02]  /*4ef0*/  IMAD.MOV.U32 R0, RZ, RZ, 0x1 ;  /* 0x00000001ff007424 */ /* 0x000fe400078e00ff */
[----:B------:R-:W-:-:S10]  /*4f00*/  IMAD.MOV.U32 R3, RZ, RZ, RZ ;  /* 0x000000ffff037224 */ /* 0x000fd400078e00ff */
[----:B------:R-:W-:Y:S05]  /*4f10*/  @!P0 BRA `(.L_x_105) ;  /* 0x0000000c00408947 */ /* 0x000fea0003800000 */
[----:B------:R-:W0:Y:S01]  /*4f20*/  LDC R0, c[0x0][0x28c] ;  /* 0x0000a300ff007b82 */ /* 0x000e220000000800 */
[----:B------:R-:W-:Y:S01]  /*4f30*/  ULDC UR5, c[0x0][0x658] ;  /* 0x0001960000057ab9 */ /* 0x000fe20000000800 */
[----:B------:R-:W-:Y:S01]  /*4f40*/  UMOV UR7, 0xffffffff ;  /* 0xffffffff00077882 */ /* 0x000fe20000000000 */
[----:B------:R-:W-:Y:S01]  /*4f50*/  ULDC UR6, c[0x0][0xc] ;  /* 0x0000030000067ab9 */ /* 0x000fe20000000800 */
[----:B------:R-:W-:Y:S01]  /*4f60*/  USHF.L.U32 UR8, UR7, UR5, URZ ;  /* 0x0000000507087299 */ /* 0x000fe2000800063f */
[----:B------:R-:W-:Y:S01]  /*4f70*/  BSSY B0, `(.L_x_105) ;  /* 0x00000ca000007945 */ /* 0x000fe20003800000 */
[----:B------:R-:W-:Y:S01]  /*4f80*/  UMOV UR9, 0x1 ;  /* 0x0000000100097882 */ /* 0x000fe20000000000 */
[----:B------:R-:W-:Y:S01]  /*4f90*/  ULDC UR7, c[0x0][0x10] ;  /* 0x0000040000077ab9 */ /* 0x000fe20000000800 */
[----:B------:R-:W1:Y:S01]  /*4fa0*/  S2UR UR10, SR_CgaCtaId ;  /* 0x00000000000a79c3 */ /* 0x000e620000008800 */
[----:B------:R-:W-:Y:S01]  /*4fb0*/  UIMAD.WIDE.U32 UR6, UR6, UR7, URZ ;  /* 0x00000007060672a5 */ /* 0x000fe2000f8e003f */
[----:B------:R-:W-:Y:S01]  /*4fc0*/  IMAD.MOV.U32 R9, RZ, RZ, 0x1 ;  /* 0x00000001ff097424 */ /* 0x000fe200078e00ff */
[----:B------:R-:W-:Y:S01]  /*4fd0*/  USHF.L.U32 UR18, UR9, UR5, URZ ;  /* 0x0000000509127299 */ /* 0x000fe2000800063f */
[----:B------:R-:W-:Y:S01]  /*4fe0*/  LOP3.LUT R8, R19, 0x2, RZ, 0xfc, !PT ;  /* 0x0000000213087812 */ /* 0x000fe200078efcff */
[----:B------:R-:W-:Y:S01]  /*4ff0*/  ULDC UR4, c[0x0][0x600] ;  /* 0x0001800000047ab9 */ /* 0x000fe20000000800 */
[----:B------:R-:W-:Y:S01]  /*5000*/  ULDC UR5, c[0x0][0x14] ;  /* 0x0000050000057ab9 */ /* 0x000fe20000000800 */
[----:B------:R-:W-:-:S02]  /*5010*/  UIADD3 UR4, UR4, -0x1, URZ ;  /* 0xffffffff04047890 */ /* 0x000fc4000fffe03f */
[----:B------:R-:W-:Y:S02]  /*5020*/  UIMAD.WIDE.U32 UR22, UR6, UR5, URZ ;  /* 0x00000005061672a5 */ /* 0x000fe4000f8e003f */
[----:B------:R-:W-:Y:S02]  /*5030*/  UIMAD UR13, UR7, UR5, URZ ;  /* 0x00000005070d72a4 */ /* 0x000fe4000f8e023f */
[----:B------:R-:W-:Y:S02]  /*5040*/  ULOP3.LUT UR17, URZ, UR8, URZ, 0x33, !UPT ;  /* 0x000000083f117292 */ /* 0x000fe4000f8e333f */
[----:B------:R-:W-:Y:S01]  /*5050*/  UIADD3 UR13, UR23, UR13, URZ ;  /* 0x0000000d170d7290 */ /* 0x000fe2000fffe03f */
[----:B0-----:R-:W-:Y:S01]  /*5060*/  VIADD R0, R0, 0x1f ;  /* 0x0000001f00007836 */ /* 0x001fe20000000000 */
[----:B------:R-:W-:-:S04]  /*5070*/  ULDC.64 UR24, c[0x0][0x198] ;  /* 0x0000660000187ab9 */ /* 0x000fc80000000a00 */
[----:B------:R-:W-:Y:S01]  /*5080*/  SHF.R.S32.HI R3, RZ, 0x1f, R0 ;  /* 0x0000001fff037819 */ /* 0x000fe20000011400 */
[----:B-1----:R-:W-:-:S03]  /*5090*/  IMAD.U32 R11, RZ, RZ, UR10 ;  /* 0x0000000aff0b7e24 */ /* 0x002fc6000f8e00ff */
[----:B------:R-:W-:Y:S01]  /*50a0*/  LEA.HI R3, R3, R0, RZ, 0x5 ;  /* 0x0000000003037211 */ /* 0x000fe200078f28ff */
[----:B------:R-:W-:-:S03]  /*50b0*/  IMAD.MOV.U32 R0, RZ, RZ, 0x1 ;  /* 0x00000001ff007424 */ /* 0x000fc600078e00ff */
[----:B------:R-:W-:Y:S01]  /*50c0*/  SHF.R.S32.HI R10, RZ, 0x5, R3 ;  /* 0x00000005ff0a7819 */ /* 0x000fe20000011403 */
[----:B------:R-:W-:-:S04]  /*50d0*/  IMAD.MOV.U32 R3, RZ, RZ, RZ ;  /* 0x000000ffff037224 */ /* 0x000fc800078e00ff */
[----:B------:R-:W-:-:S07]  /*50e0*/  VIADD R12, R10, 0x1 ;  /* 0x000000010a0c7836 */ /* 0x000fce0000000000 */
.L_x_116:
[----:B------:R-:W-:-:S03]  /*50f0*/  UMOV UR5, 0xffffffff ;  /* 0xffffffff00057882 */ /* 0x000fc60000000000 */
[----:B------:R-:W-:Y:S05]  /*5100*/  BRA.DIV UR5, `(.L_x_106) ;  /* 0x0000001205607947 */ /* 0x000fea000b800000 */
[----:B------:R-:W-:-:S13]  /*5110*/  ELECT P6, URZ, PT ;  /* 0x00000000003f782f */ /* 0x000fda00038c0000 */
.L_x_132:
[----:B------:R-:W0:Y:S01]  /*5120*/  LDC R4, c[0x0][0x28c] ;  /* 0x0000a300ff047b82 */ /* 0x000e220000000800 */
[----:B------:R-:W-:Y:S01]  /*5130*/  BSSY B1, `(.L_x_107) ;  /* 0x000003b000017945 */ /* 0x000fe20003800000 */
[----:B0-----:R-:W-:-:S13]  /*5140*/  ISETP.LT.OR P6, PT, R4, 0x1, !P6 ;  /* 0x000000010400780c */ /* 0x001fda00077c1670 */
[----:B------:R-:W-:Y:S05]  /*5150*/  @P6 BRA `(.L_x_108) ;  /* 0x0000000000e06947 */ /* 0x000fea0003800000 */
[----:B------:R-:W-:Y:S02]  /*5160*/  IMAD R20, R20, 0x4, R11 ;  /* 0x0000000414147824 */ /* 0x000fe400078e020b */
[----:B------:R-:W-:Y:S02]  /*5170*/  IMAD.SHL.U32 R15, R13, 0x40, RZ ;  /* 0x000000400d0f7824 */ /* 0x000fe400078e00ff */
[----:B------:R-:W-:Y:S02]  /*5180*/  IMAD.MOV.U32 R22, RZ, RZ, RZ ;  /* 0x000000ffff167224 */ /* 0x000fe400078e00ff */
[----:B------:R-:W-:Y:S02]  /*5190*/  IMAD.MOV.U32 R4, RZ, RZ, R12 ;  /* 0x000000ffff047224 */ /* 0x000fe400078e000c */
[----:B------:R-:W-:Y:S02]  /*51a0*/  IMAD.MOV.U32 R5, RZ, RZ, R0 ;  /* 0x000000ffff057224 */ /* 0x000fe400078e0000 */
[----:B------:R-:W-:-:S02]  /*51b0*/  IMAD.MOV.U32 R14, RZ, RZ, R3 ;  /* 0x000000ffff0e7224 */ /* 0x000fc400078e0003 */
[----:B------:R-:W-:-:S07]  /*51c0*/  IMAD.SHL.U32 R21, R20, 0x20, RZ ;  /* 0x0000002014157824 */ /* 0x000fce00078e00ff */
.L_x_111:
[----:B------:R-:W0:Y:S01]  /*51d0*/  S2UR UR5, SR_CgaCtaId ;  /* 0x00000000000579c3 */ /* 0x000e220000008800 */
[----:B------:R-:W-:Y:S02]  /*51e0*/  MOV R20, 0x400 ;  /* 0x0000040000147802 */ /* 0x000fe40000000f00 */
[----:B------:R-:W-:Y:S02]  /*51f0*/  SHF.L.U32 R7, R5, 0x1f, RZ ;  /* 0x0000001f05077819 */ /* 0x000fe400000006ff */
[----:B------:R-:W-:-:S13]  /*5200*/  LOP3.LUT P1, RZ, R18, 0x7f, RZ, 0xc0, !PT ;  /* 0x0000007f12ff7812 */ /* 0x000fda000782c0ff */
[----:B------:R-:W1:Y:S01]  /*5210*/  @!P1 LDC R13, c[0x0][0x500] ;  /* 0x00014000ff0d9b82 */ /* 0x000e620000000800 */
[----:B0-----:R-:W-:-:S05]  /*5220*/  IMAD.U32 R11, RZ, RZ, UR5 ;  /* 0x00000005ff0b7e24 */ /* 0x001fca000f8e00ff */
[----:B------:R-:W-:-:S05]  /*5230*/  LEA R23, R11, R20, 0x18 ;  /* 0x000000140b177211 */ /* 0x000fca00078ec0ff */
[----:B------:R-:W-:-:S04]  /*5240*/  IMAD R20, R14, 0x8, R23 ;  /* 0x000000080e147824 */ /* 0x000fc800078e0217 */
[----:B------:R-:W0:Y:S02]  /*5250*/  SYNCS.PHASECHK.TRANS64.TRYWAIT P0, [R20+URZ+0x48], R7 ;  /* 0x00004807140075a7 */ /* 0x000e24000800017f */
[----:B01----:R-:W-:Y:S05]  /*5260*/  @!P0 BRA `(.L_x_109) ;  /* 0x0000001000288947 */ /* 0x003fea0003800000 */
.L_x_133:
[----:B0-----:R-:W-:Y:S01]  /*5270*/  PRMT R7, R8, 0x9910, RZ ;  /* 0x0000991008077816 */ /* 0x001fe200000000ff */
[----:B------:R0:W-:Y:S03]  /*5280*/  @!P1 SYNCS.ARRIVE.TRANS64 RZ, [R20+URZ], R13 ;  /* 0x0000000d14ff99a7 */ /* 0x0001e6000800003f */
[----:B------:R-:W-:-:S13]  /*5290*/  ISETP.NE.AND P0, PT, R7, 0x2, PT ;  /* 0x000000020700780c */ /* 0x000fda0003f05270 */
[----:B0-----:R-:W-:Y:S05]  /*52a0*/  @P0 BRA `(.L_x_110) ;  /* 0x0000000000040947 */ /* 0x001fea0003800000 */
[----:B------:R-:W-:Y:S01]  /*52b0*/  BPT.TRAP 0x1 ;  /* 0x000000040000795c */ /* 0x000fe20000300000 */
.L_x_110:
[----:B------:R-:W-:Y:S01]  /*52c0*/  IMAD R7, R14, 0x4, R11 ;  /* 0x000000040e077824 */ /* 0x000fe200078e020b */
[----:B------:R-:W-:Y:S01]  /*52d0*/  R2UR UR9, R20 ;  /* 0x00000000140972ca */ /* 0x000fe200000e0000 */
[----:B------:R-:W-:Y:S01]  /*52e0*/  VIADD R4, R4, 0xffffffff ;  /* 0xffffffff04047836 */ /* 0x000fe20000000000 */
[----:B------:R-:W-:Y:S01]  /*52f0*/  UIADD3 UR6, UP0, UR24, 0xf0, URZ ;  /* 0x000000f018067890 */ /* 0x000fe2000ff1e03f */
[----:B------:R-:W-:Y:S01]  /*5300*/  IMAD.SHL.U32 R7, R7, 0x400, RZ ;  /* 0x0000040007077824 */ /* 0x000fe200078e00ff */
[----:B------:R-:W-:Y:S01]  /*5310*/  R2UR UR11, R21 ;  /* 0x00000000150b72ca */ /* 0x000fe200000e0000 */
[----:B------:R-:W-:Y:S01]  /*5320*/  UIADD3 UR26, UP1, UR24, 0x1f0, URZ ;  /* 0x000001f0181a7890 */ /* 0x000fe2000ff3e03f */
[----:B------:R-:W-:Y:S01]  /*5330*/  R2UR UR10, R22 ;  /* 0x00000000160a72ca */ /* 0x000fe200000e0000 */
[--C-:B------:R-:W-:Y:S01]  /*5340*/  IMAD R7, R7, 0x4, R23.reuse ;  /* 0x0000000407077824 */ /* 0x100fe200078e0217 */
[----:B------:R-:W-:Y:S01]  /*5350*/  R2UR UR12, R6 ;  /* 0x00000000060c72ca */ /* 0x000fe200000e0000 */
[C---:B------:R-:W-:Y:S01]  /*5360*/  IMAD R23, R14.reuse, 0x2000, R23 ;  /* 0x000020000e177824 */ /* 0x040fe200078e0217 */
[----:B------:R-:W-:Y:S01]  /*5370*/  R2UR UR19, R15 ;  /* 0x000000000f1372ca */ /* 0x000fe200000e0000 */
[----:B------:R-:W-:Y:S01]  /*5380*/  UIADD3.X UR7, URZ, UR25, URZ, UP0, !UPT ;  /* 0x000000193f077290 */ /* 0x000fe200087fe43f */
[----:B------:R-:W-:Y:S01]  /*5390*/  R2UR UR5, R7 ;  /* 0x00000000070572ca */ /* 0x000fe200000e0000 */
[----:B------:R-:W-:Y:S01]  /*53a0*/  VIADD R14, R14, 0x1 ;  /* 0x000000010e0e7836 */ /* 0x000fe20000000000 */
[----:B------:R-:W-:Y:S01]  /*53b0*/  R2UR UR8, R23 ;  /* 0x00000000170872ca */ /* 0x000fe200000e0000 */
[----:B------:R-:W-:Y:S01]  /*53c0*/  UIADD3.X UR27, URZ, UR25, URZ, UP1, !UPT ;  /* 0x000000193f1b7290 */ /* 0x000fe20008ffe43f */
[----:B------:R-:W-:Y:S01]  /*53d0*/  ISETP.GT.AND P1, PT, R4, 0x1, PT ;  /* 0x000000010400780c */ /* 0x000fe20003f24270 */
[----:B------:R-:W-:Y:S01]  /*53e0*/  UMOV UR20, 0xf0000 ;  /* 0x000f000000147882 */ /* 0x000fe20000000000 */
[----:B------:R-:W-:Y:S01]  /*53f0*/  UMOV UR14, 0x0 ;  /* 0x00000000000e7882 */ /* 0x000fe20000000000 */
[----:B------:R-:W-:Y:S01]  /*5400*/  UMOV UR15, 0x10000000 ;  /* 0x10000000000f7882 */ /* 0x000fe20000000000 */
[----:B------:R-:W-:Y:S01]  /*5410*/  ISETP.NE.AND P0, PT, R14, 0x9, PT ;  /* 0x000000090e00780c */ /* 0x000fe20003f05270 */
[----:B------:R-:W-:-:S03]  /*5420*/  VIADD R22, R22, 0x20 ;  /* 0x0000002016167836 */ /* 0x000fc60000000000 */
[----:B------:R-:W-:Y:S01]  /*5430*/  SEL R20, RZ, 0x1, P0 ;  /* 0x00000001ff147807 */ /* 0x000fe20000000000 */
[----:B------:R-:W-:Y:S01]  /*5440*/  UIADD3 UR5, UR5, 0x180, URZ ;  /* 0x0000018005057890 */ /* 0x000fe2000fffe03f */
[----:B------:R-:W-:Y:S01]  /*5450*/  SEL R14, R14, RZ, P0 ;  /* 0x000000ff0e0e7207 */ /* 0x000fe20000000000 */
[----:B------:R-:W-:Y:S01]  /*5460*/  UIADD3 UR16, UR8, 0x24180, URZ ;  /* 0x0002418008107890 */ /* 0x000fe2000fffe03f */
[----:B------:R-:W-:-:S04]  /*5470*/  LOP3.LUT R5, R5, R20, RZ, 0x3c, !PT ;  /* 0x0000001405057212 */ /* 0x000fc800078e3cff */
[----:B------:R-:W-:Y:S02]  /*5480*/  UMOV UR8, UR5 ;  /* 0x0000000500087c82 */ /* 0x000fe40008000000 */
[----:B------:R0:W-:Y:S02]  /*5490*/  UTMALDG.3D.MULTICAST [UR8], [UR6], UR20, desc[UR14] ;  /* 0x00000e08060073b4 */ /* 0x0001e40008011814 */
[----:B0-----:R-:W-:Y:S01]  /*54a0*/  UMOV UR8, UR16 ;  /* 0x0000001000087c82 */ /* 0x001fe20008000000 */
[----:B------:R-:W-:Y:S02]  /*54b0*/  UMOV UR11, UR19 ;  /* 0x00000013000b7c82 */ /* 0x000fe40008000000 */
[----:B------:R0:W-:Y:S02]  /*54c0*/  UTMALDG.3D [UR8], [UR26], desc[UR14] ;  /* 0x00000e081a0075b4 */ /* 0x0001e40008011000 */
[----:B0-----:R-:W-:Y:S05]  /*54d0*/  @P1 BRA `(.L_x_111) ;  /* 0xfffffffc003c1947 */ /* 0x001fea000383ffff */
.L_x_108:
[----:B------:R-:W-:Y:S05]  /*54e0*/  BSYNC B1 ;  /* 0x0000000000017941 */ /* 0x000fea0003800000 */
.L_x_107:
[----:B------:R-:W-:Y:S01]  /*54f0*/  LOP3.LUT P1, RZ, R9, 0xff, RZ, 0xc0, !PT ;  /* 0x000000ff09ff7812 */ /* 0x000fe2000782c0ff */
[C---:B------:R-:W-:Y:S01]  /*5500*/  IMAD.IADD R6, R10.reuse, 0x1, R3 ;  /* 0x000000010a067824 */ /* 0x040fe200078e0203 */
[----:B------:R-:W-:Y:S01]  /*5510*/  ULDC.64 UR6, c[0x0][0x650] ;  /* 0x0001940000067ab9 */ /* 0x000fe20000000a00 */
[----:B------:R-:W-:Y:S01]  /*5520*/  ISETP.GE.U32.AND P2, PT, R10, 0x9, PT ;  /* 0x000000090a00780c */ /* 0x000fe20003f46070 */
[----:B------:R-:W-:Y:S01]  /*5530*/  BSSY B1, `(.L_x_112) ;  /* 0x000006b000017945 */ /* 0x000fe20003800000 */
[----:B------:R-:W-:Y:S01]  /*5540*/  IMAD.MOV.U32 R20, RZ, RZ, -0x1 ;  /* 0xffffffffff147424 */ /* 0x000fe200078e00ff */
[----:B------:R-:W-:Y:S01]  /*5550*/  ISETP.GT.U32.AND P0, PT, R6, 0x8, PT ;  /* 0x000000080600780c */ /* 0x000fe20003f04070 */
[----:B------:R-:W-:Y:S01]  /*5560*/  IMAD.MOV.U32 R13, RZ, RZ, -0x1 ;  /* 0xffffffffff0d7424 */ /* 0x000fe200078e00ff */
[----:B------:R-:W-:Y:S02]  /*5570*/  PRMT R9, RZ, 0x7610, R9 ;  /* 0x00007610ff097816 */ /* 0x000fe40000000009 */
[----:B------:R-:W-:-:S03]  /*5580*/  ISETP.LT.U32.AND P0, PT, R10, 0x9, P0 ;  /* 0x000000090a00780c */ /* 0x000fc60000701070 */
[----:B------:R-:W0:Y:S01]  /*5590*/  @P1 S2R R11, SR_CgaCtaId ;  /* 0x00000000000b1919 */ /* 0x000e220000008800 */
[----:B------:R-:W-:-:S04]  /*55a0*/  @P1 MOV R4, 0x400 ;  /* 0x0000040000041802 */ /* 0x000fc80000000f00 */
[----:B0-----:R-:W-:Y:S01]  /*55b0*/  @P1 LEA R3, R11, R4, 0x18 ;  /* 0x000000040b031211 */ /* 0x001fe200078ec0ff */
[----:B------:R-:W-:-:S03]  /*55c0*/  IMAD.WIDE.U32 R4, R6, 0x38e38e39, RZ ;  /* 0x38e38e3906047825 */ /* 0x000fc600078e00ff */
[----:B------:R0:W-:Y:S01]  /*55d0*/  @P1 SYNCS.ARRIVE.TRANS64.A1T0 RZ, [R3+URZ+0xa8], RZ ;  /* 0x0000a8ff03ff19a7 */ /* 0x0001e2000810003f */
[----:B------:R-:W-:Y:S02]  /*55e0*/  IADD3 R16, P1, R16, UR22, RZ ;  /* 0x0000001610107c10 */ /* 0x000fe4000ff3e0ff */
[----:B------:R-:W-:Y:S02]  /*55f0*/  SHF.R.U32.HI R5, RZ, 0x1, R5 ;  /* 0x00000001ff057819 */ /* 0x000fe40000011605 */
[----:B------:R-:W-:Y:S02]  /*5600*/  IADD3.X R17, R17, UR13, RZ, P1, !PT ;  /* 0x0000000d11117c10 */ /* 0x000fe40008ffe4ff */
[----:B------:R-:W-:Y:S02]  /*5610*/  PRMT R4, RZ, 0x7610, R4 ;  /* 0x00007610ff047816 */ /* 0x000fe40000000004 */
[----:B0-----:R-:W-:Y:S02]  /*5620*/  SEL R3, RZ, 0x1, !P0 ;  /* 0x00000001ff037807 */ /* 0x001fe40004000000 */
[----:B------:R-:W-:-:S02]  /*5630*/  ISETP.GE.U32.AND P0, PT, R16, UR6, PT ;  /* 0x0000000610007c0c */ /* 0x000fc4000bf06070 */
[----:B------:R-:W-:Y:S01]  /*5640*/  LOP3.LUT R0, R0, R3, RZ, 0x3c, !PT ;  /* 0x0000000300007212 */ /* 0x000fe200078e3cff */
[----:B------:R-:W-:Y:S01]  /*5650*/  IMAD R3, R5, -0x9, R6 ;  /* 0xfffffff705037824 */ /* 0x000fe200078e0206 */
[----:B------:R-:W-:Y:S01]  /*5660*/  ISETP.GE.U32.AND.EX P0, PT, R17, UR7, PT, P0 ;  /* 0x0000000711007c0c */ /* 0x000fe2000bf06100 */
[----:B------:R-:W-:Y:S01]  /*5670*/  IMAD.MOV.U32 R6, RZ, RZ, -0x1 ;  /* 0xffffffffff067424 */ /* 0x000fe200078e00ff */
[----:B------:R-:W-:-:S11]  /*5680*/  @P2 LOP3.LUT R0, R0, 0x1, R5, 0x78, !PT ;  /* 0x0000000100002812 */ /* 0x000fd600078e7805 */
[----:B------:R-:W-:Y:S05]  /*5690*/  @P0 BRA `(.L_x_113) ;  /* 0x0000000400500947 */ /* 0x000fea0003800000 */
[----:B------:R-:W0:Y:S01]  /*56a0*/  S2R R15, SR_CTAID.X ;  /* 0x00000000000f7919 */ /* 0x000e220000002500 */
[----:B------:R-:W-:Y:S01]  /*56b0*/  ULDC.64 UR6, c[0x0][0x628] ;  /* 0x00018a0000067ab9 */ /* 0x000fe20000000a00 */
[----:B------:R-:W1:Y:S01]  /*56c0*/  LDC R20, c[0x0][0x144] ;  /* 0x00005100ff147b82 */ /* 0x000e620000000800 */
[----:B------:R-:W-:Y:S01]  /*56d0*/  ISETP.NE.U32.AND P0, PT, RZ, UR6, PT ;  /* 0x00000006ff007c0c */ /* 0x000fe2000bf05070 */
[----:B------:R-:W2:Y:S01]  /*56e0*/  S2R R13, SR_CTAID.Y ;  /* 0x00000000000d7919 */ /* 0x000ea20000002600 */
[----:B------:R-:W-:Y:S01]  /*56f0*/  ULDC UR8, c[0x0][0x630] ;  /* 0x00018c0000087ab9 */ /* 0x000fe20000000800 */
[----:B------:R-:W-:Y:S01]  /*5700*/  ULDC UR9, c[0x0][0x150] ;  /* 0x0000540000097ab9 */ /* 0x000fe20000000800 */
[----:B------:R-:W-:Y:S01]  /*5710*/  ISETP.NE.AND.EX P0, PT, RZ, UR7, PT, P0 ;  /* 0x00000007ff007c0c */ /* 0x000fe2000bf05300 */
[----:B------:R-:W-:Y:S02]  /*5720*/  IMAD.MOV.U32 R4, RZ, RZ, R16 ;  /* 0x000000ffff047224 */ /* 0x000fe400078e0010 */
[----:B------:R-:W-:Y:S01]  /*5730*/  IMAD.MOV.U32 R5, RZ, RZ, R17 ;  /* 0x000000ffff057224 */ /* 0x000fe200078e0011 */
[----:B0-----:R-:W-:-:S09]  /*5740*/  I2FP.F32.U32 R22, R15 ;  /* 0x0000000f00167245 */ /* 0x001fd20000201000 */
[----:B------:R-:W-:Y:S05]  /*5750*/  @!P0 BRA `(.L_x_114) ;  /* 0x0000000000288947 */ /* 0x000fea0003800000 */
[----:B------:R-:W-:Y:S02]  /*5760*/  ULDC UR5, c[0x0][0x634] ;  /* 0x00018d0000057ab9 */ /* 0x000fe40000000800 */
[----:B------:R-:W-:-:S05]  /*5770*/  IADD3 R5, P0, R16, UR5, RZ ;  /* 0x0000000510057c10 */ /* 0x000fca000ff1e0ff */
[----:B------:R-:W-:-:S04]  /*5780*/  IMAD.X R21, RZ, RZ, R17, P0 ;  /* 0x000000ffff157224 */ /* 0x000fc800000e0611 */
[----:B------:R-:W-:-:S04]  /*5790*/  IMAD.WIDE.U32 R6, R21, UR6, RZ ;  /* 0x0000000615067c25 */ /* 0x000fc8000f8e00ff */
[----:B------:R-:W-:-:S04]  /*57a0*/  IMAD.WIDE.U32 R6, P0, R5, UR7, R6 ;  /* 0x0000000705067c25 */ /* 0x000fc8000f800006 */
[----:B------:R-:W-:-:S04]  /*57b0*/  IMAD.WIDE.U32 R4, R5, UR6, RZ ;  /* 0x0000000605047c25 */ /* 0x000fc8000f8e00ff */
[----:B------:R-:W-:Y:S01]  /*57c0*/  IMAD.MOV.U32 R4, RZ, RZ, R7 ;  /* 0x000000ffff047224 */ /* 0x000fe200078e0007 */
[----:B------:R-:W-:Y:S01]  /*57d0*/  IADD3 RZ, P1, R5, R6, RZ ;  /* 0x0000000605ff7210 */ /* 0x000fe20007f3e0ff */
[----:B------:R-:W-:-:S04]  /*57e0*/  IMAD.X R5, RZ, RZ, RZ, P0 ;  /* 0x000000ffff057224 */ /* 0x000fc800000e06ff */
[----:B------:R-:W-:-:S08]  /*57f0*/  IMAD.WIDE.U32.X R4, R21, UR7, R4, P1 ;  /* 0x0000000715047c25 */ /* 0x000fd000088e0404 */
.L_x_114:
[----:B------:R-:W-:Y:S01]  /*5800*/  FMUL R22, R22, UR9 ;  /* 0x0000000916167c20 */ /* 0x000fe20008400000 */
[--C-:B------:R-:W-:Y:S01]  /*5810*/  SHF.R.U64 R14, R4, UR8, R5.reuse ;  /* 0x00000008040e7c19 */ /* 0x100fe20008001205 */
[----:B------:R-:W-:Y:S01]  /*5820*/  ULDC.64 UR6, c[0x0][0x620] ;  /* 0x0001880000067ab9 */ /* 0x000fe20000000a00 */
[----:B------:R-:W-:Y:S01]  /*5830*/  SHF.R.U32.HI R4, RZ, UR8, R5 ;  /* 0x00000008ff047c19 */ /* 0x000fe20008011605 */
[----:B------:R-:W-:Y:S01]  /*5840*/  ULDC.64 UR8, c[0x0][0x640] ;  /* 0x0001900000087ab9 */ /* 0x000fe20000000a00 */
[----:B------:R-:W-:Y:S01]  /*5850*/  IADD3 R5, P0, RZ, -R14, RZ ;  /* 0x8000000eff057210 */ /* 0x000fe20007f1e0ff */
[----:B------:R-:W0:Y:S01]  /*5860*/  F2I.U32.TRUNC.NTZ R22, R22 ;  /* 0x0000001600167305 */ /* 0x000e22000020f000 */
[----:B------:R-:W-:-:S03]  /*5870*/  ULDC UR5, c[0x0][0x618] ;  /* 0x0001860000057ab9 */ /* 0x000fc60000000800 */
[----:B------:R-:W-:Y:S01]  /*5880*/  IMAD.X R4, RZ, RZ, ~R4, P0 ;  /* 0x000000ffff047224 */ /* 0x000fe200000e0e04 */
[----:B------:R-:W-:-:S03]  /*5890*/  ISETP.NE.U32.AND P0, PT, RZ, UR8, PT ;  /* 0x00000008ff007c0c */ /* 0x000fc6000bf05070 */
[----:B------:R-:W-:Y:S01]  /*58a0*/  IMAD R4, R4, UR6, RZ ;  /* 0x0000000604047c24 */ /* 0x000fe2000f8e02ff */
[----:B------:R-:W-:-:S03]  /*58b0*/  ISETP.NE.AND.EX P0, PT, RZ, UR9, PT, P0 ;  /* 0x00000009ff007c0c */ /* 0x000fc6000bf05300 */
[C---:B------:R-:W-:Y:S02]  /*58c0*/  IMAD R7, R5.reuse, UR7, R4 ;  /* 0x0000000705077c24 */ /* 0x040fe4000f8e0204 */
[----:B------:R-:W-:Y:S01]  /*58d0*/  IMAD.WIDE.U32 R4, R5, UR6, R16 ;  /* 0x0000000605047c25 */ /* 0x000fe2000f8e0010 */
[----:B------:R-:W-:-:S03]  /*58e0*/  ULDC UR6, c[0x0][0x154] ;  /* 0x0000550000067ab9 */ /* 0x000fc60000000800 */
[----:B0-----:R-:W-:Y:S02]  /*58f0*/  IMAD.MOV R6, RZ, RZ, -R22 ;  /* 0x000000ffff067224 */ /* 0x001fe400078e0a16 */
[----:B------:R-:W-:Y:S02]  /*5900*/  IMAD.IADD R5, R5, 0x1, R7 ;  /* 0x0000000105057824 */ /* 0x000fe400078e0207 */
[----:B-1----:R-:W-:Y:S01]  /*5910*/  IMAD R15, R20, R6, R15 ;  /* 0x00000006140f7224 */ /* 0x002fe200078e020f */
[----:B--2---:R-:W-:Y:S01]  /*5920*/  I2FP.F32.U32 R6, R13 ;  /* 0x0000000d00067245 */ /* 0x004fe20000201000 */
[----:B------:R-:W0:Y:S01]  /*5930*/  LDC R20, c[0x0][0x148] ;  /* 0x00005200ff147b82 */ /* 0x000e220000000800 */
[--C-:B------:R-:W-:Y:S02]  /*5940*/  SHF.R.U64 R21, R4, UR5, R5.reuse ;  /* 0x0000000504157c19 */ /* 0x100fe40008001205 */
[----:B------:R-:W-:Y:S01]  /*5950*/  SHF.R.U32.HI R4, RZ, UR5, R5 ;  /* 0x00000005ff047c19 */ /* 0x000fe20008011605 */
[----:B------:R-:W-:Y:S01]  /*5960*/  FMUL R6, R6, UR6 ;  /* 0x0000000606067c20 */ /* 0x000fe20008400000 */
[----:B------:R-:W-:-:S02]  /*5970*/  ULDC UR5, c[0x0][0x608] ;  /* 0x0001820000057ab9 */ /* 0x000fc40000000800 */
[--C-:B------:R-:W-:Y:S01]  /*5980*/  SHF.R.U64 R23, R21, UR5, R4.reuse ;  /* 0x0000000515177c19 */ /* 0x100fe20008001204 */
[----:B------:R1:W2:Y:S01]  /*5990*/  F2I.U32.TRUNC.NTZ R24, R6 ;  /* 0x0000000600187305 */ /* 0x0002a2000020f000 */
[----:B------:R-:W-:Y:S01]  /*59a0*/  SHF.R.U32.HI R4, RZ, UR5, R4 ;  /* 0x00000005ff047c19 */ /* 0x000fe20008011604 */
[----:B------:R-:W-:-:S03]  /*59b0*/  ULDC UR5, c[0x0][0x658] ;  /* 0x0001960000057ab9 */ /* 0x000fc60000000800 */
[--C-:B------:R-:W-:Y:S02]  /*59c0*/  SHF.R.U64 R22, R23, UR5, R4.reuse ;  /* 0x0000000517167c19 */ /* 0x100fe40008001204 */
[----:B------:R-:W-:-:S03]  /*59d0*/  SHF.R.U32.HI R25, RZ, UR5, R4 ;  /* 0x00000005ff197c19 */ /* 0x000fc60008011604 */
[----:B------:R-:W-:Y:S02]  /*59e0*/  IMAD.MOV.U32 R4, RZ, RZ, R22 ;  /* 0x000000ffff047224 */ /* 0x000fe400078e0016 */
[----:B------:R-:W-:Y:S01]  /*59f0*/  IMAD.MOV.U32 R5, RZ, RZ, R25 ;  /* 0x000000ffff057224 */ /* 0x000fe200078e0019 */
[----:B-1----:R-:W-:Y:S06]  /*5a00*/  @!P0 BRA `(.L_x_115) ;  /* 0x0000000000288947 */ /* 0x002fec0003800000 */
        /* <DEDUP_REMOVED lines=10> */
.L_x_115:
[----:B------:R-:W-:Y:S01]  /*5ab0*/  ISETP.NE.AND P0, PT, R2, 0x1, PT ;  /* 0x000000010200780c */ /* 0x000fe20003f05270 */
[----:B------:R-:W-:Y:S01]  /*5ac0*/  ULDC UR5, c[0x0][0x648] ;  /* 0x0001920000057ab9 */ /* 0x000fe20000000800 */
[----:B------:R-:W-:Y:S01]  /*5ad0*/  LOP3.LUT R23, R23, UR17, RZ, 0xc0, !PT ;  /* 0x0000001117177c12 */ /* 0x000fe2000f8ec0ff */
[----:B--2---:R-:W-:Y:S01]  /*5ae0*/  IMAD.MOV R24, RZ, RZ, -R24 ;  /* 0x000000ffff187224 */ /* 0x004fe200078e0a18 */
[----:B------:R-:W-:Y:S01]  /*5af0*/  SHF.R.U64 R4, R4, UR5, R5 ;  /* 0x0000000504047c19 */ /* 0x000fe20008001205 */
[----:B------:R-:W-:Y:S01]  /*5b00*/  ULDC UR5, c[0x0][0x638] ;  /* 0x00018e0000057ab9 */ /* 0x000fe20000000800 */
[----:B------:R-:W-:Y:S01]  /*5b10*/  LOP3.LUT R21, R21, UR4, RZ, 0xc0, !PT ;  /* 0x0000000415157c12 */ /* 0x000fe2000f8ec0ff */
[----:B------:R-:W-:Y:S01]  /*5b20*/  ULDC UR6, c[0x0][0x610] ;  /* 0x0001840000067ab9 */ /* 0x000fe20000000800 */
[----:B------:R-:W-:Y:S02]  /*5b30*/  IMAD.MOV.U32 R6, RZ, RZ, R14 ;  /* 0x000000ffff067224 */ /* 0x000fe400078e000e */
[----:B------:R-:W-:-:S02]  /*5b40*/  IMAD.MOV R5, RZ, RZ, -R4 ;  /* 0x000000ffff057224 */ /* 0x000fc400078e0a04 */
[----:B------:R-:W-:Y:S02]  /*5b50*/  IMAD R4, R4, UR18, R23 ;  /* 0x0000001204047c24 */ /* 0x000fe4000f8e0217 */
[----:B0-----:R-:W-:Y:S02]  /*5b60*/  @P0 IMAD R15, R20, R24, R13 ;  /* 0x00000018140f0224 */ /* 0x001fe400078e020d */
[----:B------:R-:W-:Y:S01]  /*5b70*/  IMAD R22, R5, UR5, R22 ;  /* 0x0000000505167c24 */ /* 0x000fe2000f8e0216 */
[----:B------:R-:W-:Y:S01]  /*5b80*/  ULDC UR5, c[0x0][0x600] ;  /* 0x0001800000057ab9 */ /* 0x000fe20000000800 */
[----:B------:R-:W-:Y:S02]  /*5b90*/  IMAD R15, R4, UR6, R15 ;  /* 0x00000006040f7c24 */ /* 0x000fe4000f8e020f */
[----:B------:R-:W-:Y:S02]  /*5ba0*/  IMAD R22, R22, UR5, R21 ;  /* 0x0000000516167c24 */ /* 0x000fe4000f8e0215 */
[----:B------:R-:W-:-:S03]  /*5bb0*/  IMAD.MOV.U32 R4, RZ, RZ, 0x1 ;  /* 0x00000001ff047424 */ /* 0x000fc600078e00ff */
[----:B------:R-:W-:Y:S02]  /*5bc0*/  SEL R13, R22, R15, !P0 ;  /* 0x0000000f160d7207 */ /* 0x000fe40004000000 */
[----:B------:R-:W-:-:S07]  /*5bd0*/  SEL R20, R15, R22, !P0 ;  /* 0x000000160f147207 */ /* 0x000fce0004000000 */
.L_x_113:
[----:B------:R-:W-:Y:S05]  /*5be0*/  BSYNC B1 ;  /* 0x0000000000017941 */ /* 0x000fea0003800000 */
.L_x_112:
[----:B------:R-:W-:-:S13]  /*5bf0*/  LOP3.LUT P0, RZ, R4, 0xff, RZ, 0xc0, !PT ;  /* 0x000000ff04ff7812 */ /* 0x000fda000780c0ff */
[----:B------:R-:W-:Y:S05]  /*5c00*/  @P0 BRA `(.L_x_116) ;  /* 0xfffffff400380947 */ /* 0x000fea000383ffff */
[----:B------:R-:W-:Y:S05]  /*5c10*/  BSYNC B0 ;  /* 0x0000000000007941 */ /* 0x000fea0003800000 */
.L_x_105:
[----:B------:R-:W-:-:S03]  /*5c20*/  UMOV UR5, 0xffffffff ;  /* 0xffffffff00057882 */ /* 0x000fc60000000000 */
[----:B------:R-:W-:Y:S05]  /*5c30*/  BRA.DIV UR5, `(.L_x_117) ;  /* 0x0000000605c87947 */ /* 0x000fea000b800000 */
[----:B------:R-:W-:-:S13]  /*5c40*/  ELECT P6, URZ, PT ;  /* 0x00000000003f782f */ /* 0x000fda00038c0000 */
.L_x_136:
[----:B------:R-:W-:Y:S04]  /*5c50*/  BSSY B0, `(.L_x_118) ;  /* 0x0000058000007945 */ /* 0x000fe80003800000 */
[----:B------:R-:W-:Y:S05]  /*5c60*/  @!P6 BRA `(.L_x_119) ;  /* 0x000000040058e947 */ /* 0x000fea0003800000 */
[----:B------:R-:W-:-:S04]  /*5c70*/  LOP3.LUT R19, R19, 0x2, RZ, 0xfc, !PT ;  /* 0x0000000213137812 */ /* 0x000fc800078efcff */
[----:B------:R-:W-:-:S13]  /*5c80*/  ISETP.NE.AND P0, PT, R19, 0x3, PT ;  /* 0x000000031300780c */ /* 0x000fda0003f05270 */
[----:B------:R-:W-:Y:S05]  /*5c90*/  @!P0 BRA `(.L_x_120) ;  /* 0x0000000000048947 */ /* 0x000fea0003800000 */
[----:B------:R-:W-:Y:S01]  /*5ca0*/  BPT.TRAP 0x1 ;  /* 0x000000040000795c */ /* 0x000fe20000300000 */
.L_x_120:
[----:B------:R-:W0:Y:S01]  /*5cb0*/  S2R R5, SR_CgaCtaId ;  /* 0x0000000000057919 */ /* 0x000e220000008800 */
[----:B------:R-:W-:Y:S02]  /*5cc0*/  MOV R2, 0x400 ;  /* 0x0000040000027802 */ /* 0x000fe40000000f00 */
[----:B------:R-:W-:Y:S02]  /*5cd0*/  SHF.L.U32 R4, R0, 0x1f, RZ ;  /* 0x0000001f00047819 */ /* 0x000fe400000006ff */
[----:B0-----:R-:W-:-:S05]  /*5ce0*/  LEA R2, R5, R2, 0x18 ;  /* 0x0000000205027211 */ /* 0x001fca00078ec0ff */
[----:B------:R-:W-:-:S04]  /*5cf0*/  VIADD R2, R2, 0x48 ;  /* 0x0000004802027836 */ /* 0x000fc80000000000 */
[C---:B------:R-:W-:Y:S02]  /*5d00*/  IMAD R7, R3.reuse, 0x8, R2 ;  /* 0x0000000803077824 */ /* 0x040fe400078e0202 */
[----:B------:R-:W-:Y:S02]  /*5d10*/  VIADD R3, R3, 0x1 ;  /* 0x0000000103037836 */ /* 0x000fe40000000000 */
[----:B------:R-:W0:Y:S03]  /*5d20*/  SYNCS.PHASECHK.TRANS64.TRYWAIT P0, [R7+URZ], R4 ;  /* 0x00000004070075a7 */ /* 0x000e26000800017f */
[----:B------:R-:W-:-:S04]  /*5d30*/  ISETP.NE.AND P1, PT, R3, 0x9, PT ;  /* 0x000000090300780c */ /* 0x000fc80003f25270 */
[----:B------:R-:W-:Y:S02]  /*5d40*/  SEL R5, RZ, 0x1, P1 ;  /* 0x00000001ff057807 */ /* 0x000fe40000800000 */
[----:B------:R-:W-:Y:S02]  /*5d50*/  SEL R3, R3, RZ, P1 ;  /* 0x000000ff03037207 */ /* 0x000fe40000800000 */
[----:B------:R-:W-:-:S03]  /*5d60*/  LOP3.LUT R6, R0, R5, RZ, 0x3c, !PT ;  /* 0x0000000500067212 */ /* 0x000fc600078e3cff */
[----:B------:R-:W-:Y:S01]  /*5d70*/  IMAD R8, R3, 0x8, R2 ;  /* 0x0000000803087824 */ /* 0x000fe200078e0202 */
[----:B------:R-:W-:Y:S01]  /*5d80*/  SHF.L.U32 R5, R6, 0x1f, RZ ;  /* 0x0000001f06057819 */ /* 0x000fe200000006ff */
[----:B0-----:R-:W-:Y:S06]  /*5d90*/  @!P0 BRA `(.L_x_121) ;  /* 0x0000000400908947 */ /* 0x001fec0003800000 */
.L_x_137:
[----:B------:R-:W1:Y:S01]  /*5da0*/  SYNCS.PHASECHK.TRANS64.TRYWAIT P0, [R8+URZ], R5 ;  /* 0x00000005080075a7 */ /* 0x000e62000800017f */
[----:B------:R-:W-:-:S05]  /*5db0*/  VIADD R0, R3, 0x1 ;  /* 0x0000000103007836 */ /* 0x000fca0000000000 */
[----:B------:R-:W-:-:S04]  /*5dc0*/  ISETP.NE.AND P1, PT, R0, 0x9, PT ;  /* 0x000000090000780c */ /* 0x000fc80003f25270 */
[----:B------:R-:W-:Y:S02]  /*5dd0*/  SEL R3, RZ, 0x1, P1 ;  /* 0x00000001ff037807 */ /* 0x000fe40000800000 */
[----:B0-----:R-:W-:Y:S02]  /*5de0*/  SEL R7, R0, RZ, P1 ;  /* 0x000000ff00077207 */ /* 0x001fe40000800000 */
[----:B------:R-:W-:-:S03]  /*5df0*/  LOP3.LUT R6, R6, R3, RZ, 0x3c, !PT ;  /* 0x0000000306067212 */ /* 0x000fc600078e3cff */
[----:B------:R-:W-:Y:S01]  /*5e00*/  IMAD R9, R7, 0x8, R2 ;  /* 0x0000000807097824 */ /* 0x000fe200078e0202 */
[----:B------:R-:W-:Y:S01]  /*5e10*/  SHF.L.U32 R4, R6, 0x1f, RZ ;  /* 0x0000001f06047819 */ /* 0x000fe200000006ff */
[----:B-1----:R-:W-:Y:S06]  /*5e20*/  @!P0 BRA `(.L_x_122) ;  /* 0x0000000400808947 */ /* 0x002fec0003800000 */
.L_x_138:
[----:B------:R-:W1:Y:S01]  /*5e30*/  SYNCS.PHASECHK.TRANS64.TRYWAIT P0, [R9+URZ], R4 ;  /* 0x00000004090075a7 */ /* 0x000e62000800017f */
[----:B------:R-:W-:-:S05]  /*5e40*/  VIADD R0, R7, 0x1 ;  /* 0x0000000107007836 */ /* 0x000fca0000000000 */
[----:B------:R-:W-:-:S04]  /*5e50*/  ISETP.NE.AND P1, PT, R0, 0x9, PT ;  /* 0x000000090000780c */ /* 0x000fc80003f25270 */
[----:B------:R-:W-:Y:S02]  /*5e60*/  SEL R3, RZ, 0x1, P1 ;  /* 0x00000001ff037807 */ /* 0x000fe40000800000 */
[----:B------:R-:W-:Y:S02]  /*5e70*/  SEL R7, R0, RZ, P1 ;  /* 0x000000ff00077207 */ /* 0x000fe40000800000 */
[----:B------:R-:W-:-:S03]  /*5e80*/  LOP3.LUT R6, R6, R3, RZ, 0x3c, !PT ;  /* 0x0000000306067212 */ /* 0x000fc600078e3cff */
[----:B0-----:R-:W-:Y:S01]  /*5e90*/  IMAD R8, R7, 0x8, R2 ;  /* 0x0000000807087824 */ /* 0x001fe200078e0202 */
[----:B------:R-:W-:Y:S01]  /*5ea0*/  SHF.L.U32 R5, R6, 0x1f, RZ ;  /* 0x0000001f06057819 */ /* 0x000fe200000006ff */
[----:B-1----:R-:W-:Y:S06]  /*5eb0*/  @!P0 BRA `(.L_x_123) ;  /* 0x0000000400708947 */ /* 0x002fec0003800000 */
.L_x_139:
        /* <DEDUP_REMOVED lines=9> */
.L_x_140:
        /* <DEDUP_REMOVED lines=9> */
.L_x_141:
        /* <DEDUP_REMOVED lines=9> */
.L_x_142:
[----:B------:R-:W1:Y:S01]  /*6070*/  SYNCS.PHASECHK.TRANS64.TRYWAIT P0, [R9+URZ], R4 ;  /* 0x00000004090075a7 */ /* 0x000e62000800017f */
[----:B------:R-:W-:-:S05]  /*6080*/  VIADD R0, R7, 0x1 ;  /* 0x0000000107007836 */ /* 0x000fca0000000000 */
[----:B------:R-:W-:-:S04]  /*6090*/  ISETP.NE.AND P1, PT, R0, 0x9, PT ;  /* 0x000000090000780c */ /* 0x000fc80003f25270 */
[----:B------:R-:W-:Y:S02]  /*60a0*/  SEL R3, RZ, 0x1, P1 ;  /* 0x00000001ff037807 */ /* 0x000fe40000800000 */
[----:B------:R-:W-:Y:S02]  /*60b0*/  SEL R7, R0, RZ, P1 ;  /* 0x000000ff00077207 */ /* 0x000fe40000800000 */
[----:B------:R-:W-:-:S03]  /*60c0*/  LOP3.LUT R11, R6, R3, RZ, 0x3c, !PT ;  /* 0x00000003060b7212 */ /* 0x000fc600078e3cff */
[----:B------:R-:W-:Y:S01]  /*60d0*/  IMAD R6, R7, 0x8, R2 ;  /* 0x0000000807067824 */ /* 0x000fe200078e0202 */
[----:B0-----:R-:W-:Y:S01]  /*60e0*/  SHF.L.U32 R5, R11, 0x1f, RZ ;  /* 0x0000001f0b057819 */ /* 0x001fe200000006ff */
[----:B-1----:R-:W-:Y:S06]  /*60f0*/  @!P0 BRA `(.L_x_127) ;  /* 0x0000000400308947 */ /* 0x002fec0003800000 */
.L_x_143:
[----:B------:R-:W1:Y:S01]  /*6100*/  SYNCS.PHASECHK.TRANS64.TRYWAIT P0, [R6+URZ], R5 ;  /* 0x00000005060075a7 */ /* 0x000e62000800017f */
[----:B------:R-:W-:-:S05]  /*6110*/  VIADD R0, R7, 0x1 ;  /* 0x0000000107007836 */ /* 0x000fca0000000000 */
[----:B------:R-:W-:-:S04]  /*6120*/  ISETP.NE.AND P1, PT, R0, 0x9, PT ;  /* 0x000000090000780c */ /* 0x000fc80003f25270 */
[----:B0-----:R-:W-:Y:S02]  /*6130*/  SEL R4, RZ, 0x1, P1 ;  /* 0x00000001ff047807 */ /* 0x001fe40000800000 */
[----:B------:R-:W-:Y:S02]  /*6140*/  SEL R3, R0, RZ, P1 ;  /* 0x000000ff00037207 */ /* 0x000fe40000800000 */
[----:B------:R-:W-:Y:S01]  /*6150*/  LOP3.LUT R0, R11, R4, RZ, 0x3c, !PT ;  /* 0x000000040b007212 */ /* 0x000fe200078e3cff */
[----:B-1----:R-:W-:Y:S06]  /*6160*/  @!P0 BRA `(.L_x_128) ;  /* 0x0000000400288947 */ /* 0x002fec0003800000 */
.L_x_144:
[----:B------:R-:W-:Y:S01]  /*6170*/  IMAD R3, R3, 0x8, R2 ;  /* 0x0000000803037824 */ /* 0x000fe200078e0202 */
[----:B------:R-:W-:-:S07]  /*6180*/  SHF.L.U32 R0, R0, 0x1f, RZ ;  /* 0x0000001f00007819 */ /* 0x000fce00000006ff */
.L_x_129:
[----:B-1----:R1:W2:Y:S02]  /*6190*/  SYNCS.PHASECHK.TRANS64.TRYWAIT P0, [R3+URZ], R0 ;  /* 0x00000000030075a7 */ /* 0x0022a4000800017f */
[----:B--2---:R-:W-:Y:S05]  /*61a0*/  @!P0 NANOSLEEP.SYNCS 0x989680 ;  /* 0x009896800000895d */ /* 0x004fea0003900000 */
[----:B------:R-:W2:Y:S02]  /*61b0*/  @!P0 SYNCS.PHASECHK.TRANS64 P0, [R3+URZ], R0 ;  /* 0x00000000030085a7 */ /* 0x000ea4000800007f */
[----:B--2---:R-:W-:Y:S05]  /*61c0*/  @!P0 BRA `(.L_x_129) ;  /* 0xfffffffc00f08947 */ /* 0x004fea000383ffff */
.L_x_119:
[----:B------:R-:W-:Y:S05]  /*61d0*/  BSYNC B0 ;  /* 0x0000000000007941 */ /* 0x000fea0003800000 */
.L_x_118:
[----:B------:R-:W-:Y:S05]  /*61e0*/  EXIT ;  /* 0x000000000000794d */ /* 0x000fea0003800000 */
.L_x_22:
[----:B---3--:R3:W4:Y:S02]  /*61f0*/  SYNCS.PHASECHK.TRANS64.TRYWAIT P1, [R3+URZ], R0 ;  /* 0x00000000030075a7 */ /* 0x008724000802017f */
[----:B----4-:R-:W-:Y:S05]  /*6200*/  @!P1 NANOSLEEP.SYNCS 0x989680 ;  /* 0x009896800000995d */ /* 0x010fea0003900000 */
[----:B------:R-:W4:Y:S02]  /*6210*/  @!P1 SYNCS.PHASECHK.TRANS64 P1, [R3+URZ], R0 ;  /* 0x00000000030095a7 */ /* 0x000f24000802007f */
[----:B----4-:R-:W-:Y:S05]  /*6220*/  @!P1 BRA `(.L_x_22) ;  /* 0xfffffffc00f09947 */ /* 0x010fea000383ffff */
[----:B------:R-:W-:Y:S05]  /*6230*/  BRA `(.L_x_21) ;  /* 0xffffffb000cc7947 */ /* 0x000fea000383ffff */
.L_x_27:
[----:B-1----:R1:W2:Y:S02]  /*6240*/  SYNCS.PHASECHK.TRANS64.TRYWAIT P1, [R5+URZ], R4 ;  /* 0x00000004050075a7 */ /* 0x0022a4000802017f */
[----:B--2---:R-:W-:Y:S05]  /*6250*/  @!P1 NANOSLEEP.SYNCS 0x989680 ;  /* 0x009896800000995d */ /* 0x004fea0003900000 */
[----:B------:R-:W2:Y:S02]  /*6260*/  @!P1 SYNCS.PHASECHK.TRANS64 P1, [R5+URZ], R4 ;  /* 0x00000004050095a7 */ /* 0x000ea4000802007f */
[----:B--2---:R-:W-:Y:S05]  /*6270*/  @!P1 BRA `(.L_x_27) ;  /* 0xfffffffc00f09947 */ /* 0x004fea000383ffff */
[----:B------:R-:W-:Y:S05]  /*6280*/  BRA `(.L_x_26) ;  /* 0xffffffb400bc7947 */ /* 0x000fea000383ffff */
.L_x_106:
[----:B------:R-:W-:Y:S01]  /*6290*/  BSSY B1, `(.L_x_130) ;  /* 0x0000006000017945 */ /* 0x000fe20003800000 */
[----:B------:R-:W-:-:S07]  /*62a0*/  IMAD.MOV.U32 R15, RZ, RZ, -0x1 ;  /* 0xffffffffff0f7424 */ /* 0x000fce00078e00ff */
[----:B------:R-:W-:Y:S05]  /*62b0*/  WARPSYNC.COLLECTIVE R15, `(.L_x_131) ;  /* 0x000000000f0c7348 */ /* 0x000fea0003c00000 */
[----:B------:R-:W-:Y:S02]  /*62c0*/  ELECT P6, UR62, PT ;  /* 0x00000000003e782f */ /* 0x000fe400038c0000 */
[----:B------:R-:W-:Y:S01]  /*62d0*/  MOV R14, UR62 ;  /* 0x0000003e000e7c02 */ /* 0x000fe20008000f00 */
[----:B------:R-:W-:Y:S10]  /*62e0*/  ENDCOLLECTIVE ;  /* 0x000000000000791b */ /* 0x000ff40003800000 */
.L_x_131:
[----:B------:R-:W-:Y:S05]  /*62f0*/  BSYNC B1 ;  /* 0x0000000000017941 */ /* 0x000fea0003800000 */
.L_x_130:
[----:B------:R-:W-:Y:S05]  /*6300*/  BRA `(.L_x_132) ;  /* 0xffffffec00847947 */ /* 0x000fea000383ffff */
.L_x_109:
[----:B0-----:R0:W1:Y:S02]  /*6310*/  SYNCS.PHASECHK.TRANS64.TRYWAIT P0, [R20+URZ+0x48], R7 ;  /* 0x00004807140075a7 */ /* 0x001064000800017f */
[----:B-1----:R-:W-:Y:S05]  /*6320*/  @!P0 NANOSLEEP.SYNCS 0x989680 ;  /* 0x009896800000895d */ /* 0x002fea0003900000 */
[----:B------:R-:W1:Y:S02]  /*6330*/  @!P0 SYNCS.PHASECHK.TRANS64 P0, [R20+URZ+0x48], R7 ;  /* 0x00004807140085a7 */ /* 0x000e64000800007f */
[----:B-1----:R-:W-:Y:S05]  /*6340*/  @!P0 BRA `(.L_x_109) ;  /* 0xfffffffc00f08947 */ /* 0x002fea000383ffff */
[----:B------:R-:W-:Y:S05]  /*6350*/  BRA `(.L_x_133) ;  /* 0xffffffec00c47947 */ /* 0x000fea000383ffff */
.L_x_117:
[----:B------:R-:W-:Y:S01]  /*6360*/  BSSY B0, `(.L_x_134) ;  /* 0x0000006000007945 */ /* 0x000fe20003800000 */
[----:B------:R-:W-:-:S07]  /*6370*/  IMAD.MOV.U32 R15, RZ, RZ, -0x1 ;  /* 0xffffffffff0f7424 */ /* 0x000fce00078e00ff */
[----:B------:R-:W-:Y:S05]  /*6380*/  WARPSYNC.COLLECTIVE R15, `(.L_x_135) ;  /* 0x000000000f0c7348 */ /* 0x000fea0003c00000 */
[----:B------:R-:W-:Y:S02]  /*6390*/  ELECT P6, UR62, PT ;  /* 0x00000000003e782f */ /* 0x000fe400038c0000 */
[----:B------:R-:W-:Y:S01]  /*63a0*/  MOV R14, UR62 ;  /* 0x0000003e000e7c02 */ /* 0x000fe20008000f00 */
[----:B------:R-:W-:Y:S10]  /*63b0*/  ENDCOLLECTIVE ;  /* 0x000000000000791b */ /* 0x000ff40003800000 */
.L_x_135:
[----:B------:R-:W-:Y:S05]  /*63c0*/  BSYNC B0 ;  /* 0x0000000000007941 */ /* 0x000fea0003800000 */
.L_x_134:
[----:B------:R-:W-:Y:S05]  /*63d0*/  BRA `(.L_x_136) ;  /* 0xfffffff8001c7947 */ /* 0x000fea000383ffff */
.L_x_121:
[----:B0-----:R0:W1:Y:S02]  /*63e0*/  SYNCS.PHASECHK.TRANS64.TRYWAIT P0, [R7+URZ], R4 ;  /* 0x00000004070075a7 */ /* 0x001064000800017f */
[----:B-1----:R-:W-:Y:S05]  /*63f0*/  @!P0 NANOSLEEP.SYNCS 0x989680 ;  /* 0x009896800000895d */ /* 0x002fea0003900000 */
[----:B------:R-:W1:Y:S02]  /*6400*/  @!P0 SYNCS.PHASECHK.TRANS64 P0, [R7+URZ], R4 ;  /* 0x00000004070085a7 */ /* 0x000e64000800007f */
[----:B-1----:R-:W-:Y:S05]  /*6410*/  @!P0 BRA `(.L_x_121) ;  /* 0xfffffffc00f08947 */ /* 0x002fea000383ffff */
[----:B------:R-:W-:Y:S05]  /*6420*/  BRA `(.L_x_137) ;  /* 0xfffffff8005c7947 */ /* 0x000fea000383ffff */
.L_x_122:
[----:B0-----:R0:W1:Y:S02]  /*6430*/  SYNCS.PHASECHK.TRANS64.TRYWAIT P0, [R8+URZ], R5 ;  /* 0x00000005080075a7 */ /* 0x001064000800017f */
[----:B-1----:R-:W-:Y:S05]  /*6440*/  @!P0 NANOSLEEP.SYNCS 0x989680 ;  /* 0x009896800000895d */ /* 0x002fea0003900000 */
[----:B------:R-:W1:Y:S02]  /*6450*/  @!P0 SYNCS.PHASECHK.TRANS64 P0, [R8+URZ], R5 ;  /* 0x00000005080085a7 */ /* 0x000e64000800007f */
[----:B-1----:R-:W-:Y:S05]  /*6460*/  @!P0 BRA `(.L_x_122) ;  /* 0xfffffffc00f08947 */ /* 0x002fea000383ffff */
[----:B------:R-:W-:Y:S05]  /*6470*/  BRA `(.L_x_138) ;  /* 0xfffffff8006c7947 */ /* 0x000fea000383ffff */
.L_x_123:
[----:B0-----:R0:W1:Y:S02]  /*6480*/  SYNCS.PHASECHK.TRANS64.TRYWAIT P0, [R9+URZ], R4 ;  /* 0x00000004090075a7 */ /* 0x001064000800017f */
[----:B-1----:R-:W-:Y:S05]  /*6490*/  @!P0 NANOSLEEP.SYNCS 0x989680 ;  /* 0x009896800000895d */ /* 0x002fea0003900000 */
[----:B------:R-:W1:Y:S02]  /*64a0*/  @!P0 SYNCS.PHASECHK.TRANS64 P0, [R9+URZ], R4 ;  /* 0x00000004090085a7 */ /* 0x000e64000800007f */
[----:B-1----:R-:W-:Y:S05]  /*64b0*/  @!P0 BRA `(.L_x_123) ;  /* 0xfffffffc00f08947 */ /* 0x002fea000383ffff */
[----:B------:R-:W-:Y:S05]  /*64c0*/  BRA `(.L_x_139) ;  /* 0xfffffff8007c7947 */ /* 0x000fea000383ffff */
.L_x_124:
[----:B0-----:R0:W1:Y:S02]  /*64d0*/  SYNCS.PHASECHK.TRANS64.TRYWAIT P0, [R8+URZ], R5 ;  /* 0x00000005080075a7 */ /* 0x001064000800017f */
[----:B-1----:R-:W-:Y:S05]  /*64e0*/  @!P0 NANOSLEEP.SYNCS 0x989680 ;  /* 0x009896800000895d */ /* 0x002fea0003900000 */
[----:B------:R-:W1:Y:S02]  /*64f0*/  @!P0 SYNCS.PHASECHK.TRANS64 P0, [R8+URZ], R5 ;  /* 0x00000005080085a7 */ /* 0x000e64000800007f */
[----:B-1----:R-:W-:Y:S05]  /*6500*/  @!P0 BRA `(.L_x_124) ;  /* 0xfffffffc00f08947 */ /* 0x002fea000383ffff */
[----:B------:R-:W-:Y:S05]  /*6510*/  BRA `(.L_x_140) ;  /* 0xfffffff8008c7947 */ /* 0x000fea000383ffff */
.L_x_125:
[----:B0-----:R0:W1:Y:S02]  /*6520*/  SYNCS.PHASECHK.TRANS64.TRYWAIT P0, [R9+URZ], R4 ;  /* 0x00000004090075a7 */ /* 0x001064000800017f */
[----:B-1----:R-:W-:Y:S05]  /*6530*/  @!P0 NANOSLEEP.SYNCS 0x989680 ;  /* 0x009896800000895d */ /* 0x002fea0003900000 */
[----:B------:R-:W1:Y:S02]  /*6540*/  @!P0 SYNCS.PHASECHK.TRANS64 P0, [R9+URZ], R4 ;  /* 0x00000004090085a7 */ /* 0x000e64000800007f */
[----:B-1----:R-:W-:Y:S05]  /*6550*/  @!P0 BRA `(.L_x_125) ;  /* 0xfffffffc00f08947 */ /* 0x002fea000383ffff */
[----:B------:R-:W-:Y:S05]  /*6560*/  BRA `(.L_x_141) ;  /* 0xfffffff8009c7947 */ /* 0x000fea000383ffff */
.L_x_126:
[----:B0-----:R0:W1:Y:S02]  /*6570*/  SYNCS.PHASECHK.TRANS64.TRYWAIT P0, [R8+URZ], R5 ;  /* 0x00000005080075a7 */ /* 0x001064000800017f */
[----:B-1----:R-:W-:Y:S05]  /*6580*/  @!P0 NANOSLEEP.SYNCS 0x989680 ;  /* 0x009896800000895d */ /* 0x002fea0003900000 */
[----:B------:R-:W1:Y:S02]  /*6590*/  @!P0 SYNCS.PHASECHK.TRANS64 P0, [R8+URZ], R5 ;  /* 0x00000005080085a7 */ /* 0x000e64000800007f */
[----:B-1----:R-:W-:Y:S05]  /*65a0*/  @!P0 BRA `(.L_x_126) ;  /* 0xfffffffc00f08947 */ /* 0x002fea000383ffff */
[----:B------:R-:W-:Y:S05]  /*65b0*/  BRA `(.L_x_142) ;  /* 0xfffffff800ac7947 */ /* 0x000fea000383ffff */
.L_x_127:
[----:B0-----:R0:W1:Y:S02]  /*65c0*/  SYNCS.PHASECHK.TRANS64.TRYWAIT P0, [R9+URZ], R4 ;  /* 0x00000004090075a7 */ /* 0x001064000800017f */
[----:B-1----:R-:W-:Y:S05]  /*65d0*/  @!P0 NANOSLEEP.SYNCS 0x989680 ;  /* 0x009896800000895d */ /* 0x002fea0003900000 */
[----:B------:R-:W1:Y:S02]  /*65e0*/  @!P0 SYNCS.PHASECHK.TRANS64 P0, [R9+URZ], R4 ;  /* 0x00000004090085a7 */ /* 0x000e64000800007f */
[----:B-1----:R-:W-:Y:S05]  /*65f0*/  @!P0 BRA `(.L_x_127) ;  /* 0xfffffffc00f08947 */ /* 0x002fea000383ffff */
[----:B------:R-:W-:Y:S05]  /*6600*/  BRA `(.L_x_143) ;  /* 0xfffffff800bc7947 */ /* 0x000fea000383ffff */
.L_x_128:
[----:B0-----:R0:W1:Y:S02]  /*6610*/  SYNCS.PHASECHK.TRANS64.TRYWAIT P0, [R6+URZ], R5 ;  /* 0x00000005060075a7 */ /* 0x001064000800017f */
[----:B-1----:R-:W-:Y:S05]  /*6620*/  @!P0 NANOSLEEP.SYNCS 0x989680 ;  /* 0x009896800000895d */ /* 0x002fea0003900000 */
[----:B------:R-:W1:Y:S02]  /*6630*/  @!P0 SYNCS.PHASECHK.TRANS64 P0, [R6+URZ], R5 ;  /* 0x00000005060085a7 */ /* 0x000e64000800007f */
[----:B-1----:R-:W-:Y:S05]  /*6640*/  @!P0 BRA `(.L_x_128) ;  /* 0xfffffffc00f08947 */ /* 0x002fea000383ffff */
[----:B------:R-:W-:Y:S05]  /*6650*/  BRA `(.L_x_144) ;  /* 0xfffffff800c47947 */ /* 0x000fea000383ffff */
.L_x_145:
[----:B------:R-:W-:-:S00]  /*6660*/  BRA `(.L_x_145) ;  /* 0xfffffffc00fc7947 */ /* 0x000fc0000383ffff */
[----:B------:R-:W-:-:S00]  /*6670*/  NOP ;  /* 0x0000000000007918 */ /* 0x000fc00000000000 */
        /* <DEDUP_REMOVED lines=8> */
.L_x_146:


//--------------------- .nv.global.init           --------------------------
	.section	.nv.global.init,"aw",@progbits
.nv.global.init:
	.type		$str$22,@object
	.size		$str$22,($str$23 - $str$22)
$str$22:
        /*0000*/ 	.byte	0x6b, 0x5f, 0x74, 0x69, 0x6c, 0x65, 0x5f, 0x63, 0x6f, 0x75, 0x6e, 0x74, 0x20, 0x3e, 0x3d, 0x20
        /*0010*/ 	.byte	0x31, 0x00
	.type		$str$23,@object
	.size		$str$23,(__unnamed_1 - $str$23)
$str$23:
        /*0012*/ 	.byte	0x2f, 0x74, 0x6d, 0x70, 0x2f, 0x63, 0x75, 0x74, 0x6c, 0x61, 0x73, 0x73, 0x5f, 0x73, 0x77, 0x65
        /*0022*/ 	.byte	0x65, 0x70, 0x5f, 0x73, 0x72, 0x63, 0x2f, 0x69, 0x6e, 0x63, 0x6c, 0x75, 0x64, 0x65, 0x2f, 0x63
        /*0032*/ 	.byte	0x75, 0x74, 0x6c, 0x61, 0x73, 0x73, 0x2f, 0x67, 0x65, 0x6d, 0x6d, 0x2f, 0x63, 0x6f, 0x6c, 0x6c
        /*0042*/ 	.byte	0x65, 0x63, 0x74, 0x69, 0x76, 0x65, 0x2f, 0x73, 0x6d, 0x39, 0x30, 0x5f, 0x6d, 0x6d, 0x61, 0x5f
        /*0052*/ 	.byte	0x74, 0x6d, 0x61, 0x5f, 0x67, 0x6d, 0x6d, 0x61, 0x5f, 0x73, 0x73, 0x5f, 0x77, 0x61, 0x72, 0x70
        /*0062*/ 	.byte	0x73, 0x70, 0x65, 0x63, 0x69, 0x61, 0x6c, 0x69, 0x7a, 0x65, 0x64, 0x2e, 0x68, 0x70, 0x70, 0x00
	.type		__unnamed_1,@object
	.size		__unnamed_1,(.L_0 - __unnamed_1)
__unnamed_1:
        /*0072*/ 	.byte	0x76, 0x6f, 0x69, 0x64, 0x20, 0x63, 0x75, 0x74, 0x6c, 0x61, 0x73, 0x73, 0x3a, 0x3a, 0x67, 0x65
        /* <DEDUP_REMOVED lines=177> */
        /*0b92*/ 	.byte	0x74, 0x69, 0x74, 0x79, 0x5d, 0x00
.L_0:


//--------------------- .nv.shared._ZN7cutlass13device_kernelINS_4gemm6kernel13GemmUniversalIN4cute5tupleIJiiiiEEENS1_10collective13CollectiveMmaINS1_34MainloopSm90TmaGmmaWarpSpecializedILi9ENS5_IJNS4_1CILi1EEENSA_ILi4EEESB_EEENS1_35KernelTmaWarpSpecializedCooperativeEEENS5_IJNSA_ILi128EEENSA_ILi64EEENSA_ILi32EEEEEENS_10tfloat32_tENS5_IJlSB_lEEESK_SL_NS4_8TiledMMAINS4_8MMA_AtomIJNS4_4SM904GMMA29MMA_64x64x8_F32TF32TF32_SS_TNILNSP_7ScaleInE1ELSR_1EEEEEENS4_6LayoutINS5_IJNSA_ILi2EEESB_SB_EEENS5_IJSB_NSA_ILi0EEESX_EEEEENS5_IJNS4_10UnderscoreES10_S10_EEEEENS4_23SM90_TMA_LOAD_MULTICASTENS4_14ComposedLayoutINS4_7SwizzleILi3ELi4ELi3EEENS4_18smem_ptr_flag_bitsILi32EEENSU_INS5_IJNSA_ILi8EEESI_EEENS5_IJSI_SB_EEEEEEEvNS4_8identityENS4_13SM90_TMA_LOADES1D_vS1E_EENS_8epilogue10collective6detail29Sm90TmaWarpSpecializedAdapterINS1I_15DefaultEpilogueISK_SL_SL_NS1H_6thread17LinearCombinationISK_Li1EffLNS1M_9ScaleType4KindE0ELNS_15FloatRoundStyleE2ESK_EENS1_15EpilogueDefaultEEEEEvvEEEEvNT_6ParamsE --------------------------
	.section	.nv.shared._ZN7cutlass13device_kernelINS_4gemm6kernel13GemmUniversalIN4cute5tupleIJiiiiEEENS1_10collective13CollectiveMmaINS1_34MainloopSm90TmaGmmaWarpSpecializedILi9ENS5_IJNS4_1CILi1EEENSA_ILi4EEESB_EEENS1_35KernelTmaWarpSpecializedCooperativeEEENS5_IJNSA_ILi128EEENSA_ILi64EEENSA_ILi32EEEEEENS_10tfloat32_tENS5_IJlSB_lEEESK_SL_NS4_8TiledMMAINS4_8MMA_AtomIJNS4_4SM904GMMA29MMA_64x64x8_F32TF32TF32_SS_TNILNSP_7ScaleInE1ELSR_1EEEEEENS4_6LayoutINS5_IJNSA_ILi2EEESB_SB_EEENS5_IJSB_NSA_ILi0EEESX_EEEEENS5_IJNS4_10UnderscoreES10_S10_EEEEENS4_23SM90_TMA_LOAD_MULTICASTENS4_14ComposedLayoutINS4_7SwizzleILi3ELi4ELi3EEENS4_18smem_ptr_flag_bitsILi32EEENSU_INS5_IJNSA_ILi8EEESI_EEENS5_IJSI_SB_EEEEEEEvNS4_8identityENS4_13SM90_TMA_LOADES1D_vS1E_EENS_8epilogue10collective6detail29Sm90TmaWarpSpecializedAdapterINS1I_15DefaultEpilogueISK_SL_SL_NS1H_6thread17LinearCombinationISK_Li1EffLNS1M_9ScaleType4KindE0ELNS_15FloatRoundStyleE2ESK_EENS1_15EpilogueDefaultEEEEEvvEEEEvNT_6ParamsE,"aw",@nobits
	.sectionflags	@""
	.align	16
	.zero		1024


//--------------------- .nv.shared.reserved.0     --------------------------
	.section	.nv.shared.reserved.0,"aw",@nobits
	.weak		__nv_reservedSMEM_offset_0_alias
	.size		__nv_reservedSMEM_offset_0_alias, 0, 0
	.other		__nv_reservedSMEM_offset_0_alias,@"STO_CUDA_RESERVED_SHARED STV_DEFAULT"
__nv_reservedSMEM_offset_0_alias:
	.zero		0


//--------------------- .nv.global                --------------------------
	.section	.nv.global,"aw",@nobits
.nv.global:
	.type		_ZN40_INTERNAL_5856e264_4_k_cu_22a24bf5_272704cute1_E,@object
	.size		_ZN40_INTERNAL_5856e264_4_k_cu_22a24bf5_272704cute1_E,(_ZN40_INTERNAL_5856e264_4_k_cu_22a24bf5_272704cuda3std3__45__cpo6cbeginE - _ZN40_INTERNAL_5856e264_4_k_cu_22a24bf5_272704cute1_E)
_ZN40_INTERNAL_5856e264_4_k_cu_22a24bf5_272704cute1_E:
	.zero		1
	.type		_ZN40_INTERNAL_5856e264_4_k_cu_22a24bf5_272704cuda3std3__45__cpo6cbeginE,@object
	.size		_ZN40_INTERNAL_5856e264_4_k_cu_22a24bf5_272704cuda3std3__45__cpo6cbeginE,(_ZN40_INTERNAL_5856e264_4_k_cu_22a24bf5_272704cuda3std3__48in_placeE - _ZN40_INTERNAL_5856e264_4_k_cu_22a24bf5_272704cuda3std3__45__cpo6cbeginE)
_ZN40_INTERNAL_5856e264_4_k_cu_22a24bf5_272704cuda3std3__45__cpo6cbeginE:
	.zero		1
	.type		_ZN40_INTERNAL_5856e264_4_k_cu_22a24bf5_272704cuda3std3__48in_placeE,@object
	.size		_ZN40_INTERNAL_5856e264_4_k_cu_22a24bf5_272704cuda3std3__48in_placeE,(_ZN40_INTERNAL_5856e264_4_k_cu_22a24bf5_272704cuda3std6ranges3__45__cpo9iter_moveE - _ZN40_INTERNAL_5856e264_4_k_cu_22a24bf5_272704cuda3std3__48in_placeE)
_ZN40_INTERNAL_5856e264_4_k_cu_22a24bf5_272704cuda3std3__48in_placeE:
	.zero		1
	.type		_ZN40_INTERNAL_5856e264_4_k_cu_22a24bf5_272704cuda3std6ranges3__45__cpo9iter_moveE,@object
	.size		_ZN40_INTERNAL_5856e264_4_k_cu_22a24bf5_272704cuda3std6ranges3__45__cpo9iter_moveE,(_ZN40_INTERNAL_5856e264_4_k_cu_22a24bf5_272704cuda3std3__45__cpo5beginE - _ZN40_INTERNAL_5856e264_4_k_cu_22a24bf5_272704cuda3std6ranges3__45__cpo9iter_moveE)
_ZN40_INTERNAL_5856e264_4_k_cu_22a24bf5_272704cuda3std6ranges3__45__cpo9iter_moveE:
	.zero		1
	.type		_ZN40_INTERNAL_5856e264_4_k_cu_22a24bf5_272704cuda3std3__45__cpo5beginE,@object
	.size		_ZN40_INTERNAL_5856e264_4_k_cu_22a24bf5_272704cuda3std3__45__cpo5beginE,(_ZN40_INTERNAL_5856e264_4_k_cu_22a24bf5_272704cuda3std3__442_GLOBAL__N__5856e264_4_k_cu_22a24bf5_272706ignoreE - _ZN40_INTERNAL_5856e264_4_k_cu_22a24bf5_272704cuda3std3__45__cpo5beginE)
_ZN40_INTERNAL_5856e264_4_k_cu_22a24bf5_272704cuda3std3__45__cpo5beginE:
	.zero		1
	.type		_ZN40_INTERNAL_5856e264_4_k_cu_22a24bf5_272704cuda3std3__442_GLOBAL__N__5856e264_4_k_cu_22a24bf5_272706ignoreE,@object
	.size		_ZN40_INTERNAL_5856e264_4_k_cu_22a24bf5_272704cuda3std3__442_GLOBAL__N__5856e264_4_k_cu_22a24bf5_272706ignoreE,(_ZN40_INTERNAL_5856e264_4_k_cu_22a24bf5_272704cute7productE - _ZN40_INTERNAL_5856e264_4_k_cu_22a24bf5_272704cuda3std3__442_GLOBAL__N__5856e264_4_k_cu_22a24bf5_272706ignoreE)
_ZN40_INTERNAL_5856e264_4_k_cu_22a24bf5_272704cuda3std3__442_GLOBAL__N__5856e264_4_k_cu_22a24bf5_272706ignoreE:
	.zero		1
	.type		_ZN40_INTERNAL_5856e264_4_k_cu_22a24bf5_272704cute7productE,@object
	.size		_ZN40_INTERNAL_5856e264_4_k_cu_22a24bf5_272704cute7productE,(_ZN40_INTERNAL_5856e264_4_k_cu_22a24bf5_272704cuda3std3__45__cpo3endE - _ZN40_INTERNAL_5856e264_4_k_cu_22a24bf5_272704cute7productE)
_ZN40_INTERNAL_5856e264_4_k_cu_22a24bf5_272704cute7productE:
	.zero		1
	.type		_ZN40_INTERNAL_5856e264_4_k_cu_22a24bf5_272704cuda3std3__45__cpo3endE,@object
	.size		_ZN40_INTERNAL_5856e264_4_k_cu_22a24bf5_272704cuda3std3__45__cpo3endE,(_ZN40_INTERNAL_5856e264_4_k_cu_22a24bf5_272704cuda3std3__419piecewise_constructE - _ZN40_INTERNAL_5856e264_4_k_cu_22a24bf5_272704cuda3std3__45__cpo3endE)
_ZN40_INTERNAL_5856e264_4_k_cu_22a24bf5_272704cuda3std3__45__cpo3endE:
	.zero		1
	.type		_ZN40_INTERNAL_5856e264_4_k_cu_22a24bf5_272704cuda3std3__419piecewise_constructE,@object
	.size		_ZN40_INTERNAL_5856e264_4_k_cu_22a24bf5_272704cuda3std3__419piecewise_constructE,(_ZN40_INTERNAL_5856e264_4_k_cu_22a24bf5_272704cuda3std3__45__cpo4cendE - _ZN40_INTERNAL_5856e264_4_k_cu_22a24bf5_272704cuda3std3__419piecewise_constructE)
_ZN40_INTERNAL_5856e264_4_k_cu_22a24bf5_272704cuda3std3__419piecewise_constructE:
	.zero		1
	.type		_ZN40_INTERNAL_5856e264_4_k_cu_22a24bf5_272704cuda3std3__45__cpo4cendE,@object
	.size		_ZN40_INTERNAL_5856e264_4_k_cu_22a24bf5_272704cuda3std3__45__cpo4cendE,(_ZN40_INTERNAL_5856e264_4_k_cu_22a24bf5_272704cuda3std6ranges3__45__cpo4swapE - _ZN40_INTERNAL_5856e264_4_k_cu_22a24bf5_272704cuda3std3__45__cpo4cendE)
_ZN40_INTERNAL_5856e264_4_k_cu_22a24bf5_272704cuda3std3__45__cpo4cendE:
	.zero		1
	.type		_ZN40_INTERNAL_5856e264_4_k_cu_22a24bf5_272704cuda3std6ranges3__45__cpo4swapE,@object
	.size		_ZN40_INTERNAL_5856e264_4_k_cu_22a24bf5_272704cuda3std6ranges3__45__cpo4swapE,(.L_8 - _ZN40_INTERNAL_5856e264_4_k_cu_22a24bf5_272704cuda3std6ranges3__45__cpo4swapE)
_ZN40_INTERNAL_5856e264_4_k_cu_22a24bf5_272704cuda3std6ranges3__45__cpo4swapE:
	.zero		1
.L_8:


//--------------------- .nv.constant0._ZN7cutlass13device_kernelINS_4gemm6kernel13GemmUniversalIN4cute5tupleIJiiiiEEENS1_10collective13CollectiveMmaINS1_34MainloopSm90TmaGmmaWarpSpecializedILi9ENS5_IJNS4_1CILi1EEENSA_ILi4EEESB_EEENS1_35KernelTmaWarpSpecializedCooperativeEEENS5_IJNSA_ILi128EEENSA_ILi64EEENSA_ILi32EEEEEENS_10tfloat32_tENS5_IJlSB_lEEESK_SL_NS4_8TiledMMAINS4_8MMA_AtomIJNS4_4SM904GMMA29MMA_64x64x8_F32TF32TF32_SS_TNILNSP_7ScaleInE1ELSR_1EEEEEENS4_6LayoutINS5_IJNSA_ILi2EEESB_SB_EEENS5_IJSB_NSA_ILi0EEESX_EEEEENS5_IJNS4_10UnderscoreES10_S10_EEEEENS4_23SM90_TMA_LOAD_MULTICASTENS4_14ComposedLayoutINS4_7SwizzleILi3ELi4ELi3EEENS4_18smem_ptr_flag_bitsILi32EEENSU_INS5_IJNSA_ILi8EEESI_EEENS5_IJSI_SB_EEEEEEEvNS4_8identityENS4_13SM90_TMA_LOADES1D_vS1E_EENS_8epilogue10collective6detail29Sm90TmaWarpSpecializedAdapterINS1I_15DefaultEpilogueISK_SL_SL_NS1H_6thread17LinearCombinationISK_Li1EffLNS1M_9ScaleType4KindE0ELNS_15FloatRoundStyleE2ESK_EENS1_15EpilogueDefaultEEEEEvvEEEEvNT_6ParamsE --------------------------
	.section	.nv.constant0._ZN7cutlass13device_kernelINS_4gemm6kernel13GemmUniversalIN4cute5tupleIJiiiiEEENS1_10collective13CollectiveMmaINS1_34MainloopSm90TmaGmmaWarpSpecializedILi9ENS5_IJNS4_1CILi1EEENSA_ILi4EEESB_EEENS1_35KernelTmaWarpSpecializedCooperativeEEENS5_IJNSA_ILi128EEENSA_ILi64EEENSA_ILi32EEEEEENS_10tfloat32_tENS5_IJlSB_lEEESK_SL_NS4_8TiledMMAINS4_8MMA_AtomIJNS4_4SM904GMMA29MMA_64x64x8_F32TF32TF32_SS_TNILNSP_7ScaleInE1ELSR_1EEEEEENS4_6LayoutINS5_IJNSA_ILi2EEESB_SB_EEENS5_IJSB_NSA_ILi0EEESX_EEEEENS5_IJNS4_10UnderscoreES10_S10_EEEEENS4_23SM90_TMA_LOAD_MULTICASTENS4_14ComposedLayoutINS4_7SwizzleILi3ELi4ELi3EEENS4_18smem_ptr_flag_bitsILi32EEENSU_INS5_IJNSA_ILi8EEESI_EEENS5_IJSI_SB_EEEEEEEvNS4_8identityENS4_13SM90_TMA_LOADES1D_vS1E_EENS_8epilogue10collective6detail29Sm90TmaWarpSpecializedAdapterINS1I_15DefaultEpilogueISK_SL_SL_NS1H_6thread17LinearCombinationISK_Li1EffLNS1M_9ScaleType4KindE0ELNS_15FloatRoundStyleE2ESK_EENS1_15EpilogueDefaultEEEEEvvEEEEvNT_6ParamsE,"a",@progbits
	.sectionflags	@""
	.align	4
.nv.constant0._ZN7cutlass13device_kernelINS_4gemm6kernel13GemmUniversalIN4cute5tupleIJiiiiEEENS1_10collective13CollectiveMmaINS1_34MainloopSm90TmaGmmaWarpSpecializedILi9ENS5_IJNS4_1CILi1EEENSA_ILi4EEESB_EEENS1_35KernelTmaWarpSpecializedCooperativeEEENS5_IJNSA_ILi128EEENSA_ILi64EEENSA_ILi32EEEEEENS_10tfloat32_tENS5_IJlSB_lEEESK_SL_NS4_8TiledMMAINS4_8MMA_AtomIJNS4_4SM904GMMA29MMA_64x64x8_F32TF32TF32_SS_TNILNSP_7ScaleInE1ELSR_1EEEEEENS4_6LayoutINS5_IJNSA_ILi2EEESB_SB_EEENS5_IJSB_NSA_ILi0EEESX_EEEEENS5_IJNS4_10UnderscoreES10_S10_EEEEENS4_23SM90_TMA_LOAD_MULTICASTENS4_14ComposedLayoutINS4_7SwizzleILi3ELi4ELi3EEENS4_18smem_ptr_flag_bitsILi32EEENSU_INS5_IJNSA_ILi8EEESI_EEENS5_IJSI_SB_EEEEEEEvNS4_8identityENS4_13SM90_TMA_LOADES1D_vS1E_EENS_8epilogue10collective6detail29Sm90TmaWarpSpecializedAdapterINS1I_15DefaultEpilogueISK_SL_SL_NS1H_6thread17LinearCombinationISK_Li1EffLNS1M_9ScaleType4KindE0ELNS_15FloatRoundStyleE2ESK_EENS1_15EpilogueDefaultEEEEEvvEEEEvNT_6ParamsE:
	.zero		1664


//--------------------- SYMBOLS --------------------------

	.type		.nv.reservedSmem.offset0,@object
	.size		.nv.reservedSmem.offset0,0x4
	.type		__assertfail,@function
